// auto-generated by cutlass_sweep.gemm — config: {"arch": "sm_100", "cluster_m": 2, "cluster_n": 2, "dtype": "int8", "stages": 5, "tile_k": 32, "tile_m": 128, "tile_n": 128}
#include "cutlass/cutlass.h"
#include "cutlass/gemm/collective/collective_builder.hpp"
#include "cutlass/gemm/device/gemm_universal_adapter.h"
#include "cutlass/gemm/kernel/gemm_universal.hpp"
#include "cutlass/epilogue/collective/collective_builder.hpp"

using ElemA = int8_t;
using ElemB = int8_t;
using ElemCD = int8_t;
using Acc  = int32_t;
using TileShape    = cute::Shape<cute::_128, cute::_128, cute::_32>;
using ClusterShape = cute::Shape<cute::_2, cute::_2, cute::_1>;

using CollectiveEpilogue = typename cutlass::epilogue::collective::CollectiveBuilder<
    cutlass::arch::Sm100, cutlass::arch::OpClassTensorOp,
    TileShape, ClusterShape,
    cutlass::epilogue::collective::EpilogueTileAuto,
    Acc, Acc,
    ElemCD, cutlass::layout::RowMajor, 128 / cutlass::sizeof_bits<ElemCD>::value,
    ElemCD, cutlass::layout::RowMajor, 128 / cutlass::sizeof_bits<ElemCD>::value,
    cutlass::epilogue::collective::EpilogueScheduleAuto
  >::CollectiveOp;

using CollectiveMainloop = typename cutlass::gemm::collective::CollectiveBuilder<
    cutlass::arch::Sm100, cutlass::arch::OpClassTensorOp,
    ElemA, cutlass::layout::RowMajor, 128 / cutlass::sizeof_bits<ElemA>::value,
    ElemB, cutlass::layout::ColumnMajor, 128 / cutlass::sizeof_bits<ElemB>::value,
    Acc,
    TileShape, ClusterShape,
    cutlass::gemm::collective::StageCount<5>,
    cutlass::gemm::collective::KernelScheduleAuto
  >::CollectiveOp;

using GemmKernel = cutlass::gemm::kernel::GemmUniversal<
    cute::Shape<int,int,int,int>,
    CollectiveMainloop,
    CollectiveEpilogue
>;
using Gemm = cutlass::gemm::device::GemmUniversalAdapter<GemmKernel>;

// Force the device kernel symbol into the cubin without needing a host main.
auto* _anchor = &cutlass::device_kernel<GemmKernel>;


// ===== COMPILED SASS (sm_100a) =====

	.target	sm_100a

	.elftype	@"ET_EXEC"


//--------------------- .note.nv.tkinfo           --------------------------
	.section	.note.nv.tkinfo,"",@"SHT_NOTE"
	.sectionflags	@"SHF_NOTE_NV_TKINFO"
	.tkinfo
        /*0018*/ 	.word	0x00000002
        /*0030*/ 	.string	""
        /*0030*/ 	.string	"ptxas"
        /*0030*/ 	.string	"Cuda compilation tools, release 13.0, V13.0.88"
        /*0030*/ 	.string	"Build cuda_13.0.r13.0/compiler.36424714_0"
        /*0030*/ 	.string	"-arch sm_100a -m 64 "



//--------------------- .note.nv.cuinfo           --------------------------
	.section	.note.nv.cuinfo,"",@"SHT_NOTE"
	.sectionflags	@"SHF_NOTE_NV_CUINFO"
        /*0018*/ 	.short	0x0002
        /*001a*/ 	.short	0x0064
        /*001c*/ 	.short	0x0082
	.zero		2


//--------------------- .nv.info                  --------------------------
	.section	.nv.info,"",@"SHT_CUDA_INFO"
	.align	4


	//----- nvinfo : EIATTR_REGCOUNT
	.align		4
        /*0000*/ 	.byte	0x04, 0x2f
        /*0002*/ 	.short	(.L_19 - .L_18)
	.align		4
.L_18:
        /*0004*/ 	.word	index@(_ZN7cutlass13device_kernelINS_4gemm6kernel13GemmUniversalIN4cute5tupleIJiiiiEEENS1_10collective13CollectiveMmaINS1_35MainloopSm100TmaUmmaWarpSpecializedILi5ELi2ELi4ENS5_IJNS4_1CILi2EEESB_NSA_ILi1EEEEEEEENS5_IJNSA_ILi128EEESF_NSA_ILi32EEEEEEaNS5_IJlSC_lEEEaSI_NS4_8TiledMMAINS4_8MMA_AtomIJNS4_21SM100_MMA_S8_2x1SM_SSIaaiLi128ELi128ELNS4_4UMMA5MajorE0ELSN_0ELNSM_8SaturateE0EEEEEENS4_6LayoutINS5_IJSC_SC_SC_EEENS5_IJNSA_ILi0EEEST_ST_EEEEENS5_IJNS4_10UnderscoreESW_SW_EEEEENS4_28SM100_TMA_2SM_LOAD_MULTICASTENS4_14ComposedLayoutINS4_7SwizzleILi1ELi4ELi3EEENS4_18smem_ptr_flag_bitsILi8EEENSR_INS5_IJNSA_ILi8EEESG_EEENS5_IJSG_SC_EEEEEEEvNS4_8identityENS4_18SM100_TMA_2SM_LOADES19_vS1A_EENS_8epilogue10collective18CollectiveEpilogueINS1D_23Sm100TmaWarpSpecializedILi2ELi2ELi32ELb0ELb0EEEJNS5_IJNSA_ILi64EEESF_SG_EEENS5_IJNSR_IS1I_SC_EENSR_INS5_IJSG_SB_EEENS5_IJSC_S1I_EEEEEEEEaSI_aSI_NS1D_6fusion15FusionCallbacksIS1H_NS1P_17LinearCombinationIaiaiLNS_15FloatRoundStyleE2EEES1J_S1O_JEEENS4_5SM1004TMEM4LOAD26SM100_TMEM_LOAD_32dp32b32xENS4_13SM90_TMA_LOADES19_NS4_39AutoVectorizingCopyWithAssumedAlignmentILi128EEENS4_14SM90_TMA_STOREES19_S21_S21_EEEvvEEEEvNT_6ParamsE)
        /*0008*/ 	.word	0x0000005b


	//----- nvinfo : EIATTR_FRAME_SIZE
	.align		4
.L_19:
        /*000c*/ 	.byte	0x04, 0x11
        /*000e*/ 	.short	(.L_21 - .L_20)
	.align		4
.L_20:
        /*0010*/ 	.word	index@($__internal_2_$__cuda_sm10x_tcgen05_guardrail_trap_unallocated_columns_being_dealloced)
        /*0014*/ 	.word	0x00000000


	//----- nvinfo : EIATTR_FRAME_SIZE
	.align		4
.L_21:
        /*0018*/ 	.byte	0x04, 0x11
        /*001a*/ 	.short	(.L_23 - .L_22)
	.align		4
.L_22:
        /*001c*/ 	.word	index@($__internal_1_$__cuda_sm10x_tcgen05_guardrail_trap_phase_invalid_during_alloc)
        /*0020*/ 	.word	0x00000000


	//----- nvinfo : EIATTR_FRAME_SIZE
	.align		4
.L_23:
        /*0024*/ 	.byte	0x04, 0x11
        /*0026*/ 	.short	(.L_25 - .L_24)
	.align		4
.L_24:
        /*0028*/ 	.word	index@($__internal_0_$__cuda_sm10x_tcgen05_guardrail_trap_col_being_dealloced_not_returned_by_alloc)
        /*002c*/ 	.word	0x00000000


	//----- nvinfo : EIATTR_FRAME_SIZE
	.align		4
.L_25:
        /*0030*/ 	.byte	0x04, 0x11
        /*0032*/ 	.short	(.L_27 - .L_26)
	.align		4
.L_26:
        /*0034*/ 	.word	index@(_ZN7cutlass13device_kernelINS_4gemm6kernel13GemmUniversalIN4cute5tupleIJiiiiEEENS1_10collective13CollectiveMmaINS1_35MainloopSm100TmaUmmaWarpSpecializedILi5ELi2ELi4ENS5_IJNS4_1CILi2EEESB_NSA_ILi1EEEEEEEENS5_IJNSA_ILi128EEESF_NSA_ILi32EEEEEEaNS5_IJlSC_lEEEaSI_NS4_8TiledMMAINS4_8MMA_AtomIJNS4_21SM100_MMA_S8_2x1SM_SSIaaiLi128ELi128ELNS4_4UMMA5MajorE0ELSN_0ELNSM_8SaturateE0EEEEEENS4_6LayoutINS5_IJSC_SC_SC_EEENS5_IJNSA_ILi0EEEST_ST_EEEEENS5_IJNS4_10UnderscoreESW_SW_EEEEENS4_28SM100_TMA_2SM_LOAD_MULTICASTENS4_14ComposedLayoutINS4_7SwizzleILi1ELi4ELi3EEENS4_18smem_ptr_flag_bitsILi8EEENSR_INS5_IJNSA_ILi8EEESG_EEENS5_IJSG_SC_EEEEEEEvNS4_8identityENS4_18SM100_TMA_2SM_LOADES19_vS1A_EENS_8epilogue10collective18CollectiveEpilogueINS1D_23Sm100TmaWarpSpecializedILi2ELi2ELi32ELb0ELb0EEEJNS5_IJNSA_ILi64EEESF_SG_EEENS5_IJNSR_IS1I_SC_EENSR_INS5_IJSG_SB_EEENS5_IJSC_S1I_EEEEEEEEaSI_aSI_NS1D_6fusion15FusionCallbacksIS1H_NS1P_17LinearCombinationIaiaiLNS_15FloatRoundStyleE2EEES1J_S1O_JEEENS4_5SM1004TMEM4LOAD26SM100_TMEM_LOAD_32dp32b32xENS4_13SM90_TMA_LOADES19_NS4_39AutoVectorizingCopyWithAssumedAlignmentILi128EEENS4_14SM90_TMA_STOREES19_S21_S21_EEEvvEEEEvNT_6ParamsE)
        /*0038*/ 	.word	0x00000000


	//----- nvinfo : EIATTR_MIN_STACK_SIZE
	.align		4
.L_27:
        /*003c*/ 	.byte	0x04, 0x12
        /*003e*/ 	.short	(.L_29 - .L_28)
	.align		4
.L_28:
        /*0040*/ 	.word	index@(_ZN7cutlass13device_kernelINS_4gemm6kernel13GemmUniversalIN4cute5tupleIJiiiiEEENS1_10collective13CollectiveMmaINS1_35MainloopSm100TmaUmmaWarpSpecializedILi5ELi2ELi4ENS5_IJNS4_1CILi2EEESB_NSA_ILi1EEEEEEEENS5_IJNSA_ILi128EEESF_NSA_ILi32EEEEEEaNS5_IJlSC_lEEEaSI_NS4_8TiledMMAINS4_8MMA_AtomIJNS4_21SM100_MMA_S8_2x1SM_SSIaaiLi128ELi128ELNS4_4UMMA5MajorE0ELSN_0ELNSM_8SaturateE0EEEEEENS4_6LayoutINS5_IJSC_SC_SC_EEENS5_IJNSA_ILi0EEEST_ST_EEEEENS5_IJNS4_10UnderscoreESW_SW_EEEEENS4_28SM100_TMA_2SM_LOAD_MULTICASTENS4_14ComposedLayoutINS4_7SwizzleILi1ELi4ELi3EEENS4_18smem_ptr_flag_bitsILi8EEENSR_INS5_IJNSA_ILi8EEESG_EEENS5_IJSG_SC_EEEEEEEvNS4_8identityENS4_18SM100_TMA_2SM_LOADES19_vS1A_EENS_8epilogue10collective18CollectiveEpilogueINS1D_23Sm100TmaWarpSpecializedILi2ELi2ELi32ELb0ELb0EEEJNS5_IJNSA_ILi64EEESF_SG_EEENS5_IJNSR_IS1I_SC_EENSR_INS5_IJSG_SB_EEENS5_IJSC_S1I_EEEEEEEEaSI_aSI_NS1D_6fusion15FusionCallbacksIS1H_NS1P_17LinearCombinationIaiaiLNS_15FloatRoundStyleE2EEES1J_S1O_JEEENS4_5SM1004TMEM4LOAD26SM100_TMEM_LOAD_32dp32b32xENS4_13SM90_TMA_LOADES19_NS4_39AutoVectorizingCopyWithAssumedAlignmentILi128EEENS4_14SM90_TMA_STOREES19_S21_S21_EEEvvEEEEvNT_6ParamsE)
        /*0044*/ 	.word	0x00000000
.L_29:


//--------------------- .nv.compat                --------------------------
	.section	.nv.compat,"",@"SHT_CUDA_COMPAT_INFO"
	.align	4
        /*0000*/ 	.byte	0x02, 0x09, 0x01, 0x00, 0x02, 0x02, 0x03, 0x00, 0x02, 0x05, 0x06, 0x00, 0x03, 0x07, 0x01, 0x01
        /*0010*/ 	.byte	0x02, 0x03, 0x01, 0x00, 0x02, 0x06, 0x01, 0x00, 0x04, 0x0b, 0x08, 0x00, 0x01, 0x00, 0x00, 0x00
        /*0020*/ 	.byte	0x00, 0x00, 0x00, 0x00


//--------------------- .nv.info._ZN7cutlass13device_kernelINS_4gemm6kernel13GemmUniversalIN4cute5tupleIJiiiiEEENS1_10collective13CollectiveMmaINS1_35MainloopSm100TmaUmmaWarpSpecializedILi5ELi2ELi4ENS5_IJNS4_1CILi2EEESB_NSA_ILi1EEEEEEEENS5_IJNSA_ILi128EEESF_NSA_ILi32EEEEEEaNS5_IJlSC_lEEEaSI_NS4_8TiledMMAINS4_8MMA_AtomIJNS4_21SM100_MMA_S8_2x1SM_SSIaaiLi128ELi128ELNS4_4UMMA5MajorE0ELSN_0ELNSM_8SaturateE0EEEEEENS4_6LayoutINS5_IJSC_SC_SC_EEENS5_IJNSA_ILi0EEEST_ST_EEEEENS5_IJNS4_10UnderscoreESW_SW_EEEEENS4_28SM100_TMA_2SM_LOAD_MULTICASTENS4_14ComposedLayoutINS4_7SwizzleILi1ELi4ELi3EEENS4_18smem_ptr_flag_bitsILi8EEENSR_INS5_IJNSA_ILi8EEESG_EEENS5_IJSG_SC_EEEEEEEvNS4_8identityENS4_18SM100_TMA_2SM_LOADES19_vS1A_EENS_8epilogue10collective18CollectiveEpilogueINS1D_23Sm100TmaWarpSpecializedILi2ELi2ELi32ELb0ELb0EEEJNS5_IJNSA_ILi64EEESF_SG_EEENS5_IJNSR_IS1I_SC_EENSR_INS5_IJSG_SB_EEENS5_IJSC_S1I_EEEEEEEEaSI_aSI_NS1D_6fusion15FusionCallbacksIS1H_NS1P_17LinearCombinationIaiaiLNS_15FloatRoundStyleE2EEES1J_S1O_JEEENS4_5SM1004TMEM4LOAD26SM100_TMEM_LOAD_32dp32b32xENS4_13SM90_TMA_LOADES19_NS4_39AutoVectorizingCopyWithAssumedAlignmentILi128EEENS4_14SM90_TMA_STOREES19_S21_S21_EEEvvEEEEvNT_6ParamsE --------------------------
	.section	.nv.info._ZN7cutlass13device_kernelINS_4gemm6kernel13GemmUniversalIN4cute5tupleIJiiiiEEENS1_10collective13CollectiveMmaINS1_35MainloopSm100TmaUmmaWarpSpecializedILi5ELi2ELi4ENS5_IJNS4_1CILi2EEESB_NSA_ILi1EEEEEEEENS5_IJNSA_ILi128EEESF_NSA_ILi32EEEEEEaNS5_IJlSC_lEEEaSI_NS4_8TiledMMAINS4_8MMA_AtomIJNS4_21SM100_MMA_S8_2x1SM_SSIaaiLi128ELi128ELNS4_4UMMA5MajorE0ELSN_0ELNSM_8SaturateE0EEEEEENS4_6LayoutINS5_IJSC_SC_SC_EEENS5_IJNSA_ILi0EEEST_ST_EEEEENS5_IJNS4_10UnderscoreESW_SW_EEEEENS4_28SM100_TMA_2SM_LOAD_MULTICASTENS4_14ComposedLayoutINS4_7SwizzleILi1ELi4ELi3EEENS4_18smem_ptr_flag_bitsILi8EEENSR_INS5_IJNSA_ILi8EEESG_EEENS5_IJSG_SC_EEEEEEEvNS4_8identityENS4_18SM100_TMA_2SM_LOADES19_vS1A_EENS_8epilogue10collective18CollectiveEpilogueINS1D_23Sm100TmaWarpSpecializedILi2ELi2ELi32ELb0ELb0EEEJNS5_IJNSA_ILi64EEESF_SG_EEENS5_IJNSR_IS1I_SC_EENSR_INS5_IJSG_SB_EEENS5_IJSC_S1I_EEEEEEEEaSI_aSI_NS1D_6fusion15FusionCallbacksIS1H_NS1P_17LinearCombinationIaiaiLNS_15FloatRoundStyleE2EEES1J_S1O_JEEENS4_5SM1004TMEM4LOAD26SM100_TMEM_LOAD_32dp32b32xENS4_13SM90_TMA_LOADES19_NS4_39AutoVectorizingCopyWithAssumedAlignmentILi128EEENS4_14SM90_TMA_STOREES19_S21_S21_EEEvvEEEEvNT_6ParamsE,"",@"SHT_CUDA_INFO"
	.sectionflags	@""
	.align	4


	//----- nvinfo : EIATTR_CUDA_API_VERSION
	.align		4
        /*0000*/ 	.byte	0x04, 0x37
        /*0002*/ 	.short	(.L_31 - .L_30)
.L_30:
        /*0004*/ 	.word	0x00000082


	//----- nvinfo : EIATTR_KPARAM_INFO
	.align		4
.L_31:
        /*0008*/ 	.byte	0x04, 0x17
        /*000a*/ 	.short	(.L_33 - .L_32)
.L_32:
        /*000c*/ 	.word	0x00000000
        /*0010*/ 	.short	0x0000
        /*0012*/ 	.short	0x0000
        /*0014*/ 	.byte	0x00, 0xf0, 0x01, 0x20


	//----- nvinfo : EIATTR_AT_ENTRY_FRAGMENTS
	.align		4
.L_33:
        /*0018*/ 	.byte	0x04, 0x4f
        /*001a*/ 	.short	(.L_35 - .L_34)


	//   ....[0]....
.L_34:
        /*001c*/ 	.word	0x00000007


	//----- nvinfo : EIATTR_RESERVED_SMEM_USED
	.align		4
.L_35:
        /*0020*/ 	.byte	0x01, 0x41
	.zero		2


	//----- nvinfo : EIATTR_SPARSE_MMA_MASK
	.align		4
        /*0024*/ 	.byte	0x03, 0x50
        /*0026*/ 	.short	0x0000


	//----- nvinfo : EIATTR_TCGEN05_2CTA_USED
	.align		4
        /*0028*/ 	.byte	0x01, 0x52
	.zero		2


	//----- nvinfo : EIATTR_MAXREG_COUNT
	.align		4
        /*002c*/ 	.byte	0x03, 0x1b
        /*002e*/ 	.short	0x00ff


	//----- nvinfo : EIATTR_NUM_BARRIERS
	.align		4
        /*0030*/ 	.byte	0x02, 0x4c
        /*0032*/ 	.byte	0x07
	.zero		1


	//----- nvinfo : EIATTR_EXTERNS
	.align		4
        /*0034*/ 	.byte	0x04, 0x0f
        /*0036*/ 	.short	(.L_37 - .L_36)


	//   ....[0]....
	.align		4
.L_36:
        /*0038*/ 	.word	index@(__assertfail)


	//----- nvinfo : EIATTR_MERCURY_ISA_VERSION
	.align		4
.L_37:
        /*003c*/ 	.byte	0x03, 0x5f
        /*003e*/ 	.short	0x0101


	//----- nvinfo : EIATTR_INT_WARP_WIDE_INSTR_OFFSETS
	.align		4
        /*0040*/ 	.byte	0x04, 0x31
        /*0042*/ 	.short	(.L_39 - .L_38)


	//   ....[0]....
.L_38:
        /*0044*/ 	.word	0x00000d50


	//   ....[1]....
        /*0048*/ 	.word	0x00000df0


	//   ....[2]....
        /*004c*/ 	.word	0x000041d0


	//   ....[3]....
        /*0050*/ 	.word	0x00004200


	//   ....[4]....
        /*0054*/ 	.word	0x00004220


	//   ....[5]....
        /*0058*/ 	.word	0x00004d40


	//   ....[6]....
        /*005c*/ 	.word	0x00004de0


	//   ....[7]....
        /*0060*/ 	.word	0x00004e90


	//   ....[8]....
        /*0064*/ 	.word	0x00004f30


	//   ....[9]....
        /*0068*/ 	.word	0x00005020


	//   ....[10]....
        /*006c*/ 	.word	0x000050f0


	//----- nvinfo : EIATTR_COOP_GROUP_MASK_REGIDS
	.align		4
.L_39:
        /*0070*/ 	.byte	0x04, 0x29
        /*0072*/ 	.short	(.L_41 - .L_40)


	//   ....[0]....
.L_40:
        /*0074*/ 	.word	0xffffffff


	//   ....[1]....
        /*0078*/ 	.word	0xffffffff


	//   ....[2]....
        /*007c*/ 	.word	0xffffffff


	//   ....[3]....
        /*0080*/ 	.word	0xffffffff


	//   ....[4]....
        /*0084*/ 	.word	0xffffffff


	//   ....[5]....
        /*0088*/ 	.word	0xffffffff


	//   ....[6]....
        /*008c*/ 	.word	0xffffffff


	//   ....[7]....
        /*0090*/ 	.word	0xffffffff


	//   ....[8]....
        /*0094*/ 	.word	0xffffffff


	//   ....[9]....
        /*0098*/ 	.word	0xffffffff


	//   ....[10]....
        /*009c*/ 	.word	0xffffffff


	//   ....[11]....
        /*00a0*/ 	.word	0xffffffff


	//   ....[12]....
        /*00a4*/ 	.word	0xffffffff


	//   ....[13]....
        /*00a8*/ 	.word	0xffffffff


	//----- nvinfo : EIATTR_COOP_GROUP_INSTR_OFFSETS
	.align		4
.L_41:
        /*00ac*/ 	.byte	0x04, 0x28
        /*00ae*/ 	.short	(.L_43 - .L_42)


	//   ....[0]....
.L_42:
        /*00b0*/ 	.word	0x000000b0


	//   ....[1]....
        /*00b4*/ 	.word	0x00000520


	//   ....[2]....
        /*00b8*/ 	.word	0x00000700


	//   ....[3]....
        /*00bc*/ 	.word	0x00000850


	//   ....[4]....
        /*00c0*/ 	.word	0x00000940


	//   ....[5]....
        /*00c4*/ 	.word	0x00000aa0


	//   ....[6]....
        /*00c8*/ 	.word	0x00000c30


	//   ....[7]....
        /*00cc*/ 	.word	0x00000e70


	//   ....[8]....
        /*00d0*/ 	.word	0x000021c0


	//   ....[9]....
        /*00d4*/ 	.word	0x00003100


	//   ....[10]....
        /*00d8*/ 	.word	0x000035d0


	//   ....[11]....
        /*00dc*/ 	.word	0x00003600


	//   ....[12]....
        /*00e0*/ 	.word	0x000040d0


	//   ....[13]....
        /*00e4*/ 	.word	0x000042e0


	//----- nvinfo : EIATTR_VRC_CTA_INIT_COUNT
	.align		4
.L_43:
        /*00e8*/ 	.byte	0x02, 0x4a
        /*00ea*/ 	.byte	0x80
	.zero		1


	//----- nvinfo : EIATTR_SYSCALL_OFFSETS
	.align		4
        /*00ec*/ 	.byte	0x04, 0x46
        /*00ee*/ 	.short	(.L_45 - .L_44)


	//   ....[0]....
.L_44:
        /*00f0*/ 	.word	0x00005c00


	//   ....[1]....
        /*00f4*/ 	.word	0x00005d40


	//   ....[2]....
        /*00f8*/ 	.word	0x00006550


	//   ....[3]....
        /*00fc*/ 	.word	0x00007350


	//----- nvinfo : EIATTR_MBARRIER_INSTR_OFFSETS
	.align		4
.L_45:
        /*0100*/ 	.byte	0x04, 0x39
        /*0102*/ 	.short	(.L_47 - .L_46)


	//   ....[0]....
.L_46:
        /*0104*/ 	.word	0x00000650
        /*0108*/ 	.word	0x000000ff
        /*010c*/ 	.word	0x00000000
        /*0110*/ 	.short	0x0100
        /*0112*/ 	.byte	0x04
	.zero		1


	//   ....[1]....
        /*0114*/ 	.word	0x00000660
        /*0118*/ 	.word	0x000000ff
        /*011c*/ 	.word	0x00000028
        /*0120*/ 	.short	0x0100
        /*0122*/ 	.byte	0x04
	.zero		1


	//   ....[2]....
        /*0124*/ 	.word	0x00000670
        /*0128*/ 	.word	0x000000ff
        /*012c*/ 	.word	0x00000008
        /*0130*/ 	.short	0x0100
        /*0132*/ 	.byte	0x04
	.zero		1


	//   ....[3]....
        /*0134*/ 	.word	0x00000680
        /*0138*/ 	.word	0x000000ff
        /*013c*/ 	.word	0x00000030
        /*0140*/ 	.short	0x0100
        /*0142*/ 	.byte	0x04
	.zero		1


	//   ....[4]....
        /*0144*/ 	.word	0x00000690
        /*0148*/ 	.word	0x000000ff
        /*014c*/ 	.word	0x00000010
        /*0150*/ 	.short	0x0100
        /*0152*/ 	.byte	0x04
	.zero		1


	//   ....[5]....
        /*0154*/ 	.word	0x000006a0
        /*0158*/ 	.word	0x000000ff
        /*015c*/ 	.word	0x00000038
        /*0160*/ 	.short	0x0100
        /*0162*/ 	.byte	0x04
	.zero		1


	//   ....[6]....
        /*0164*/ 	.word	0x000006b0
        /*0168*/ 	.word	0x000000ff
        /*016c*/ 	.word	0x00000018
        /*0170*/ 	.short	0x0100
        /*0172*/ 	.byte	0x04
	.zero		1


	//   ....[7]....
        /*0174*/ 	.word	0x000006c0
        /*0178*/ 	.word	0x000000ff
        /*017c*/ 	.word	0x00000040
        /*0180*/ 	.short	0x0100
        /*0182*/ 	.byte	0x04
	.zero		1


	//   ....[8]....
        /*0184*/ 	.word	0x000006d0
        /*0188*/ 	.word	0x000000ff
        /*018c*/ 	.word	0x00000020
        /*0190*/ 	.short	0x0100
        /*0192*/ 	.byte	0x04
	.zero		1


	//   ....[9]....
        /*0194*/ 	.word	0x000006e0
        /*0198*/ 	.word	0x000000ff
        /*019c*/ 	.word	0x00000048
        /*01a0*/ 	.short	0x0100
        /*01a2*/ 	.byte	0x04
	.zero		1


	//   ....[10]....
        /*01a4*/ 	.word	0x00000800
        /*01a8*/ 	.word	0x000000ff
        /*01ac*/ 	.word	0x00000050
        /*01b0*/ 	.short	0x0100
        /*01b2*/ 	.byte	0x04
	.zero		1


	//   ....[11]....
        /*01b4*/ 	.word	0x00000810
        /*01b8*/ 	.word	0x000000ff
        /*01bc*/ 	.word	0x00000060
        /*01c0*/ 	.short	0x0100
        /*01c2*/ 	.byte	0x04
	.zero		1


	//   ....[12]....
        /*01c4*/ 	.word	0x00000820
        /*01c8*/ 	.word	0x000000ff
        /*01cc*/ 	.word	0x00000058
        /*01d0*/ 	.short	0x0100
        /*01d2*/ 	.byte	0x04
	.zero		1


	//   ....[13]....
        /*01d4*/ 	.word	0x00000830
        /*01d8*/ 	.word	0x000000ff
        /*01dc*/ 	.word	0x00000068
        /*01e0*/ 	.short	0x0100
        /*01e2*/ 	.byte	0x04
	.zero		1


	//   ....[14]....
        /*01e4*/ 	.word	0x00000910
        /*01e8*/ 	.word	0x000000ff
        /*01ec*/ 	.word	0x00000070
        /*01f0*/ 	.short	0x0100
        /*01f2*/ 	.byte	0x06
	.zero		1


	//   ....[15]....
        /*01f4*/ 	.word	0x00000920
        /*01f8*/ 	.word	0x000000ff
        /*01fc*/ 	.word	0x00000078
        /*0200*/ 	.short	0x0100
        /*0202*/ 	.byte	0x06
	.zero		1


	//   ....[16]....
        /*0204*/ 	.word	0x00000a50
        /*0208*/ 	.word	0x000000ff
        /*020c*/ 	.word	0x00000080
        /*0210*/ 	.short	0x0100
        /*0212*/ 	.byte	0x06
	.zero		1


	//   ....[17]....
        /*0214*/ 	.word	0x00000a60
        /*0218*/ 	.word	0x000000ff
        /*021c*/ 	.word	0x00000090
        /*0220*/ 	.short	0x0100
        /*0222*/ 	.byte	0x06
	.zero		1


	//   ....[18]....
        /*0224*/ 	.word	0x00000a70
        /*0228*/ 	.word	0x000000ff
        /*022c*/ 	.word	0x00000088
        /*0230*/ 	.short	0x0100
        /*0232*/ 	.byte	0x06
	.zero		1


	//   ....[19]....
        /*0234*/ 	.word	0x00000a80
        /*0238*/ 	.word	0x000000ff
        /*023c*/ 	.word	0x00000098
        /*0240*/ 	.short	0x0100
        /*0242*/ 	.byte	0x06
	.zero		1


	//   ....[20]....
        /*0244*/ 	.word	0x00000ba0
        /*0248*/ 	.word	0x000000ff
        /*024c*/ 	.word	0x000000a0
        /*0250*/ 	.short	0x0100
        /*0252*/ 	.byte	0x04
	.zero		1


	//   ....[21]....
        /*0254*/ 	.word	0x00000bb0
        /*0258*/ 	.word	0x000000ff
        /*025c*/ 	.word	0x000000c0
        /*0260*/ 	.short	0x0100
        /*0262*/ 	.byte	0x04
	.zero		1


	//   ....[22]....
        /*0264*/ 	.word	0x00000bc0
        /*0268*/ 	.word	0x000000ff
        /*026c*/ 	.word	0x000000a8
        /*0270*/ 	.short	0x0100
        /*0272*/ 	.byte	0x04
	.zero		1


	//   ....[23]....
        /*0274*/ 	.word	0x00000bd0
        /*0278*/ 	.word	0x000000ff
        /*027c*/ 	.word	0x000000c8
        /*0280*/ 	.short	0x0100
        /*0282*/ 	.byte	0x04
	.zero		1


	//   ....[24]....
        /*0284*/ 	.word	0x00000be0
        /*0288*/ 	.word	0x000000ff
        /*028c*/ 	.word	0x000000b0
        /*0290*/ 	.short	0x0100
        /*0292*/ 	.byte	0x04
	.zero		1


	//   ....[25]....
        /*0294*/ 	.word	0x00000bf0
        /*0298*/ 	.word	0x000000ff
        /*029c*/ 	.word	0x000000d0
        /*02a0*/ 	.short	0x0100
        /*02a2*/ 	.byte	0x04
	.zero		1


	//   ....[26]....
        /*02a4*/ 	.word	0x00000c00
        /*02a8*/ 	.word	0x000000ff
        /*02ac*/ 	.word	0x000000b8
        /*02b0*/ 	.short	0x0100
        /*02b2*/ 	.byte	0x04
	.zero		1


	//   ....[27]....
        /*02b4*/ 	.word	0x00000c10
        /*02b8*/ 	.word	0x000000ff
        /*02bc*/ 	.word	0x000000d8
        /*02c0*/ 	.short	0x0100
        /*02c2*/ 	.byte	0x04
	.zero		1


	//   ....[28]....
        /*02c4*/ 	.word	0x00000d00
        /*02c8*/ 	.word	0x000000ff
        /*02cc*/ 	.word	0x000000e0
        /*02d0*/ 	.short	0x0100
        /*02d2*/ 	.byte	0x04
	.zero		1


	//   ....[29]....
        /*02d4*/ 	.word	0x00000d10
        /*02d8*/ 	.word	0x000000ff
        /*02dc*/ 	.word	0x000000f0
        /*02e0*/ 	.short	0x0100
        /*02e2*/ 	.byte	0x04
	.zero		1


	//   ....[30]....
        /*02e4*/ 	.word	0x00000d20
        /*02e8*/ 	.word	0x000000ff
        /*02ec*/ 	.word	0x000000e8
        /*02f0*/ 	.short	0x0100
        /*02f2*/ 	.byte	0x04
	.zero		1


	//   ....[31]....
        /*02f4*/ 	.word	0x00000d30
        /*02f8*/ 	.word	0x000000ff
        /*02fc*/ 	.word	0x000000f8
        /*0300*/ 	.short	0x0100
        /*0302*/ 	.byte	0x04
	.zero		1


	//   ....[32]....
        /*0304*/ 	.word	0x00000e30
        /*0308*/ 	.word	0x000000ff
        /*030c*/ 	.word	0x00000100
        /*0310*/ 	.short	0x0100
        /*0312*/ 	.byte	0x06
	.zero		1


	//   ....[33]....
        /*0314*/ 	.word	0x000019e0
        /*0318*/ 	.word	0x00000000
        /*031c*/ 	.word	0x000000f0
        /*0320*/ 	.short	0x010a
        /*0322*/ 	.byte	0xff
	.zero		1


	//   ....[34]....
        /*0324*/ 	.word	0x00001a10
        /*0328*/ 	.word	0x00000000
        /*032c*/ 	.word	0x000000e0
        /*0330*/ 	.short	0x0101
        /*0332*/ 	.byte	0xff
	.zero		1


	//   ....[35]....
        /*0334*/ 	.word	0x00001ad0
        /*0338*/ 	.word	0x000000ff
        /*033c*/ 	.word	0x00000028
        /*0340*/ 	.short	0x010a
        /*0342*/ 	.byte	0x04
	.zero		1


	//   ....[36]....
        /*0344*/ 	.word	0x00001ba0
        /*0348*/ 	.word	0x000000ff
        /*034c*/ 	.word	0x00000028
        /*0350*/ 	.short	0x010a
        /*0352*/ 	.byte	0x21
	.zero		1


	//   ....[37]....
        /*0354*/ 	.word	0x00001d50
        /*0358*/ 	.word	0x000000ff
        /*035c*/ 	.word	0x00000028
        /*0360*/ 	.short	0x010a
        /*0362*/ 	.byte	0x05
	.zero		1


	//   ....[38]....
        /*0364*/ 	.word	0x00001e60
        /*0368*/ 	.word	0x000000ff
        /*036c*/ 	.word	0x00000078
        /*0370*/ 	.short	0x0101
        /*0372*/ 	.byte	0x06
	.zero		1


	//   ....[39]....
        /*0374*/ 	.word	0x00001e80
        /*0378*/ 	.word	0x000000ff
        /*037c*/ 	.word	0x00000028
        /*0380*/ 	.short	0x010a
        /*0382*/ 	.byte	0x04
	.zero		1


	//   ....[40]....
        /*0384*/ 	.word	0x00001f00
        /*0388*/ 	.word	0x000000ff
        /*038c*/ 	.word	0x00000028
        /*0390*/ 	.short	0x010a
        /*0392*/ 	.byte	0x11
	.zero		1


	//   ....[41]....
        /*0394*/ 	.word	0x00002090
        /*0398*/ 	.word	0x000000ff
        /*039c*/ 	.word	0x00000028
        /*03a0*/ 	.short	0x010a
        /*03a2*/ 	.byte	0x05
	.zero		1


	//   ....[42]....
        /*03a4*/ 	.word	0x000021f0
        /*03a8*/ 	.word	0x00000003
        /*03ac*/ 	.word	0x00000080
        /*03b0*/ 	.short	0x010a
        /*03b2*/ 	.byte	0xff
	.zero		1


	//   ....[43]....
        /*03b4*/ 	.word	0x00002340
        /*03b8*/ 	.word	0x00000000
        /*03bc*/ 	.word	0x00000000
        /*03c0*/ 	.short	0x0101
        /*03c2*/ 	.byte	0xff
	.zero		1


	//   ....[44]....
        /*03c4*/ 	.word	0x000028f0
        /*03c8*/ 	.word	0x000000ff
        /*03cc*/ 	.word	0x00000000
        /*03d0*/ 	.short	0x010a
        /*03d2*/ 	.byte	0x04
	.zero		1


	//   ....[45]....
        /*03d4*/ 	.word	0x00002980
        /*03d8*/ 	.word	0x000000ff
        /*03dc*/ 	.word	0x00000000
        /*03e0*/ 	.short	0x010a
        /*03e2*/ 	.byte	0x05
	.zero		1


	//   ....[46]....
        /*03e4*/ 	.word	0x00002a10
        /*03e8*/ 	.word	0x000000ff
        /*03ec*/ 	.word	0x00000000
        /*03f0*/ 	.short	0x010a
        /*03f2*/ 	.byte	0x05
	.zero		1


	//   ....[47]....
        /*03f4*/ 	.word	0x00002aa0
        /*03f8*/ 	.word	0x000000ff
        /*03fc*/ 	.word	0x00000000
        /*0400*/ 	.short	0x010a
        /*0402*/ 	.byte	0x05
	.zero		1


	//   ....[48]....
        /*0404*/ 	.word	0x00002b40
        /*0408*/ 	.word	0x00000000
        /*040c*/ 	.word	0x00000000
        /*0410*/ 	.short	0x010a
        /*0412*/ 	.byte	0xff
	.zero		1


	//   ....[49]....
        /*0414*/ 	.word	0x00002c60
        /*0418*/ 	.word	0x00000002
        /*041c*/ 	.word	0x000000e0
        /*0420*/ 	.short	0x010a
        /*0422*/ 	.byte	0xff
	.zero		1


	//   ....[50]....
        /*0424*/ 	.word	0x00002cd0
        /*0428*/ 	.word	0x00000002
        /*042c*/ 	.word	0x00000000
        /*0430*/ 	.short	0x0101
        /*0432*/ 	.byte	0xff
	.zero		1


	//   ....[51]....
        /*0434*/ 	.word	0x00002cf0
        /*0438*/ 	.word	0x000000ff
        /*043c*/ 	.word	0x00000090
        /*0440*/ 	.short	0x010a
        /*0442*/ 	.byte	0x04
	.zero		1


	//   ....[52]....
        /*0444*/ 	.word	0x00002e10
        /*0448*/ 	.word	0x00000002
        /*044c*/ 	.word	0x00000080
        /*0450*/ 	.short	0x010a
        /*0452*/ 	.byte	0xff
	.zero		1


	//   ....[53]....
        /*0454*/ 	.word	0x00002f10
        /*0458*/ 	.word	0x00000002
        /*045c*/ 	.word	0x00000000
        /*0460*/ 	.short	0x0101
        /*0462*/ 	.byte	0xff
	.zero		1


	//   ....[54]....
        /*0464*/ 	.word	0x00002fa0
        /*0468*/ 	.word	0x000000ff
        /*046c*/ 	.word	0x00000090
        /*0470*/ 	.short	0x0106
        /*0472*/ 	.byte	0x04
	.zero		1


	//   ....[55]....
        /*0474*/ 	.word	0x00002fc0
        /*0478*/ 	.word	0x000000ff
        /*047c*/ 	.word	0x00000090
        /*0480*/ 	.short	0x010a
        /*0482*/ 	.byte	0x04
	.zero		1


	//   ....[56]....
        /*0484*/ 	.word	0x00003050
        /*0488*/ 	.word	0x000000ff
        /*048c*/ 	.word	0x00000090
        /*0490*/ 	.short	0x0106
        /*0492*/ 	.byte	0x07
	.zero		1


	//   ....[57]....
        /*0494*/ 	.word	0x00003090
        /*0498*/ 	.word	0x00000000
        /*049c*/ 	.word	0x00000090
        /*04a0*/ 	.short	0x010a
        /*04a2*/ 	.byte	0xff
	.zero		1


	//   ....[58]....
        /*04a4*/ 	.word	0x000032d0
        /*04a8*/ 	.word	0x000000ff
        /*04ac*/ 	.word	0x00000008
        /*04b0*/ 	.short	0x010a
        /*04b2*/ 	.byte	0x05
	.zero		1


	//   ....[59]....
        /*04b4*/ 	.word	0x000032f0
        /*04b8*/ 	.word	0x000000ff
        /*04bc*/ 	.word	0x00000008
        /*04c0*/ 	.short	0x010a
        /*04c2*/ 	.byte	0x05
	.zero		1


	//   ....[60]....
        /*04c4*/ 	.word	0x00003480
        /*04c8*/ 	.word	0x000000ff
        /*04cc*/ 	.word	0x00000008
        /*04d0*/ 	.short	0x010a
        /*04d2*/ 	.byte	0x05
	.zero		1


	//   ....[61]....
        /*04d4*/ 	.word	0x000034a0
        /*04d8*/ 	.word	0x000000ff
        /*04dc*/ 	.word	0x00000008
        /*04e0*/ 	.short	0x010a
        /*04e2*/ 	.byte	0x05
	.zero		1


	//   ....[62]....
        /*04e4*/ 	.word	0x00003560
        /*04e8*/ 	.word	0x000000ff
        /*04ec*/ 	.word	0x00000000
        /*04f0*/ 	.short	0x0101
        /*04f2*/ 	.byte	0x04
	.zero		1


	//   ....[63]....
        /*04f4*/ 	.word	0x00003840
        /*04f8*/ 	.word	0x00000000
        /*04fc*/ 	.word	0x00000080
        /*0500*/ 	.short	0x010a
        /*0502*/ 	.byte	0xff
	.zero		1


	//   ....[64]....
        /*0504*/ 	.word	0x00003900
        /*0508*/ 	.word	0x00000000
        /*050c*/ 	.word	0x00000000
        /*0510*/ 	.short	0x0101
        /*0512*/ 	.byte	0xff
	.zero		1


	//   ....[65]....
        /*0514*/ 	.word	0x000039b0
        /*0518*/ 	.word	0x000000ff
        /*051c*/ 	.word	0x00000000
        /*0520*/ 	.short	0x010a
        /*0522*/ 	.byte	0x04
	.zero		1


	//   ....[66]....
        /*0524*/ 	.word	0x000039c0
        /*0528*/ 	.word	0x000000ff
        /*052c*/ 	.word	0x000000c0
        /*0530*/ 	.short	0x010a
        /*0532*/ 	.byte	0x13
	.zero		1


	//   ....[67]....
        /*0534*/ 	.word	0x00003a80
        /*0538*/ 	.word	0x000000ff
        /*053c*/ 	.word	0x00000000
        /*0540*/ 	.short	0x010a
        /*0542*/ 	.byte	0x06
	.zero		1


	//   ....[68]....
        /*0544*/ 	.word	0x00003ba0
        /*0548*/ 	.word	0x000000ff
        /*054c*/ 	.word	0x00000000
        /*0550*/ 	.short	0x010a
        /*0552*/ 	.byte	0x04
	.zero		1


	//   ....[69]....
        /*0554*/ 	.word	0x00003dc0
        /*0558*/ 	.word	0x000000ff
        /*055c*/ 	.word	0x00000000
        /*0560*/ 	.short	0x010a
        /*0562*/ 	.byte	0x04
	.zero		1


	//   ....[70]....
        /*0564*/ 	.word	0x00003e50
        /*0568*/ 	.word	0x000000ff
        /*056c*/ 	.word	0x00000000
        /*0570*/ 	.short	0x010a
        /*0572*/ 	.byte	0x05
	.zero		1


	//   ....[71]....
        /*0574*/ 	.word	0x00003ee0
        /*0578*/ 	.word	0x000000ff
        /*057c*/ 	.word	0x00000000
        /*0580*/ 	.short	0x010a
        /*0582*/ 	.byte	0x05
	.zero		1


	//   ....[72]....
        /*0584*/ 	.word	0x00003f80
        /*0588*/ 	.word	0x00000000
        /*058c*/ 	.word	0x00000000
        /*0590*/ 	.short	0x010a
        /*0592*/ 	.byte	0xff
	.zero		1


	//   ....[73]....
        /*0594*/ 	.word	0x00003fc0
        /*0598*/ 	.word	0x00000000
        /*059c*/ 	.word	0x00000000
        /*05a0*/ 	.short	0x010a
        /*05a2*/ 	.byte	0xff
	.zero		1


	//   ....[74]....
        /*05a4*/ 	.word	0x00004030
        /*05a8*/ 	.word	0x000000ff
        /*05ac*/ 	.word	0x00000000
        /*05b0*/ 	.short	0x0101
        /*05b2*/ 	.byte	0x04
	.zero		1


	//   ....[75]....
        /*05b4*/ 	.word	0x00004070
        /*05b8*/ 	.word	0x000000ff
        /*05bc*/ 	.word	0x00000100
        /*05c0*/ 	.short	0x010a
        /*05c2*/ 	.byte	0x0d
	.zero		1


	//   ....[76]....
        /*05c4*/ 	.word	0x000040c0
        /*05c8*/ 	.word	0x000000ff
        /*05cc*/ 	.word	0x00000000
        /*05d0*/ 	.short	0x0101
        /*05d2*/ 	.byte	0x04
	.zero		1


	//   ....[77]....
        /*05d4*/ 	.word	0x00004540
        /*05d8*/ 	.word	0x0000000c
        /*05dc*/ 	.word	0x00000080
        /*05e0*/ 	.short	0x010a
        /*05e2*/ 	.byte	0xff
	.zero		1


	//   ....[78]....
        /*05e4*/ 	.word	0x000046b0
        /*05e8*/ 	.word	0x00000000
        /*05ec*/ 	.word	0x00000000
        /*05f0*/ 	.short	0x0101
        /*05f2*/ 	.byte	0xff
	.zero		1


	//   ....[79]....
        /*05f4*/ 	.word	0x00004b40
        /*05f8*/ 	.word	0x000000ff
        /*05fc*/ 	.word	0x00000078
        /*0600*/ 	.short	0x010a
        /*0602*/ 	.byte	0x15
	.zero		1


	//   ....[80]....
        /*0604*/ 	.word	0x00004cc0
        /*0608*/ 	.word	0x000000ff
        /*060c*/ 	.word	0x00000060
        /*0610*/ 	.short	0x010a
        /*0612*/ 	.byte	0x15
	.zero		1


	//   ....[81]....
        /*0614*/ 	.word	0x00004eb0
        /*0618*/ 	.word	0x000000ff
        /*061c*/ 	.word	0x00000050
        /*0620*/ 	.short	0x010b
        /*0622*/ 	.byte	0x15
	.zero		1


	//   ....[82]....
        /*0624*/ 	.word	0x00004ec0
        /*0628*/ 	.word	0x000000ff
        /*062c*/ 	.word	0x00000000
        /*0630*/ 	.short	0x0101
        /*0632*/ 	.byte	0x06
	.zero		1


	//   ....[83]....
        /*0634*/ 	.word	0x00004ed0
        /*0638*/ 	.word	0x000000ff
        /*063c*/ 	.word	0x00000068
        /*0640*/ 	.short	0x010a
        /*0642*/ 	.byte	0x15
	.zero		1


	//   ....[84]....
        /*0644*/ 	.word	0x00005110
        /*0648*/ 	.word	0x000000ff
        /*064c*/ 	.word	0x00000058
        /*0650*/ 	.short	0x010b
        /*0652*/ 	.byte	0x15
	.zero		1


	//   ....[85]....
        /*0654*/ 	.word	0x00005120
        /*0658*/ 	.word	0x000000ff
        /*065c*/ 	.word	0x00000000
        /*0660*/ 	.short	0x0101
        /*0662*/ 	.byte	0x25
	.zero		1


	//   ....[86]....
        /*0664*/ 	.word	0x00005160
        /*0668*/ 	.word	0x000000ff
        /*066c*/ 	.word	0x00000060
        /*0670*/ 	.short	0x010a
        /*0672*/ 	.byte	0x15
	.zero		1


	//   ....[87]....
        /*0674*/ 	.word	0x000051a0
        /*0678*/ 	.word	0x00000000
        /*067c*/ 	.word	0x00000068
        /*0680*/ 	.short	0x010a
        /*0682*/ 	.byte	0xff
	.zero		1


	//   ....[88]....
        /*0684*/ 	.word	0x000054a0
        /*0688*/ 	.word	0x00000003
        /*068c*/ 	.word	0x00000080
        /*0690*/ 	.short	0x010a
        /*0692*/ 	.byte	0xff
	.zero		1


	//   ....[89]....
        /*0694*/ 	.word	0x00005620
        /*0698*/ 	.word	0x00000000
        /*069c*/ 	.word	0x00000000
        /*06a0*/ 	.short	0x0101
        /*06a2*/ 	.byte	0xff
	.zero		1


	//   ....[90]....
        /*06a4*/ 	.word	0x00006110
        /*06a8*/ 	.word	0x00000004
        /*06ac*/ 	.word	0x00000050
        /*06b0*/ 	.short	0x010a
        /*06b2*/ 	.byte	0xff
	.zero		1


	//   ....[91]....
        /*06b4*/ 	.word	0x00006120
        /*06b8*/ 	.word	0x00000050
        /*06bc*/ 	.word	0x000000a0
        /*06c0*/ 	.short	0x010a
        /*06c2*/ 	.byte	0xff
	.zero		1


	//   ....[92]....
        /*06c4*/ 	.word	0x00006290
        /*06c8*/ 	.word	0x00000004
        /*06cc*/ 	.word	0x00000050
        /*06d0*/ 	.short	0x010a
        /*06d2*/ 	.byte	0xff
	.zero		1


	//   ....[93]....
        /*06d4*/ 	.word	0x000063b0
        /*06d8*/ 	.word	0x00000000
        /*06dc*/ 	.word	0x00000000
        /*06e0*/ 	.short	0x0101
        /*06e2*/ 	.byte	0xff
	.zero		1


	//   ....[94]....
        /*06e4*/ 	.word	0x00006430
        /*06e8*/ 	.word	0x00000050
        /*06ec*/ 	.word	0x000000a0
        /*06f0*/ 	.short	0x010a
        /*06f2*/ 	.byte	0xff
	.zero		1


	//   ....[95]....
        /*06f4*/ 	.word	0x00007000
        /*06f8*/ 	.word	0x00000003
        /*06fc*/ 	.word	0x00000050
        /*0700*/ 	.short	0x010a
        /*0702*/ 	.byte	0xff
	.zero		1


	//   ....[96]....
        /*0704*/ 	.word	0x000070b0
        /*0708*/ 	.word	0x00000003
        /*070c*/ 	.word	0x00000050
        /*0710*/ 	.short	0x010a
        /*0712*/ 	.byte	0xff
	.zero		1


	//   ....[97]....
        /*0714*/ 	.word	0x000071d0
        /*0718*/ 	.word	0x00000000
        /*071c*/ 	.word	0x00000000
        /*0720*/ 	.short	0x0101
        /*0722*/ 	.byte	0xff
	.zero		1


	//   ....[98]....
        /*0724*/ 	.word	0x00007490
        /*0728*/ 	.word	0x00000050
        /*072c*/ 	.word	0x00000000
        /*0730*/ 	.short	0x0101
        /*0732*/ 	.byte	0xff
	.zero		1


	//   ....[99]....
        /*0734*/ 	.word	0x00007f10
        /*0738*/ 	.word	0x00000000
        /*073c*/ 	.word	0x000000f0
        /*0740*/ 	.short	0x010a
        /*0742*/ 	.byte	0xff
	.zero		1


	//   ....[100]....
        /*0744*/ 	.word	0x00007f70
        /*0748*/ 	.word	0x00000000
        /*074c*/ 	.word	0x00000028
        /*0750*/ 	.short	0x010a
        /*0752*/ 	.byte	0xff
	.zero		1


	//   ....[101]....
        /*0754*/ 	.word	0x00007fd0
        /*0758*/ 	.word	0x00000000
        /*075c*/ 	.word	0x00000028
        /*0760*/ 	.short	0x010a
        /*0762*/ 	.byte	0xff
	.zero		1


	//   ....[102]....
        /*0764*/ 	.word	0x00008020
        /*0768*/ 	.word	0x00000003
        /*076c*/ 	.word	0x00000080
        /*0770*/ 	.short	0x010a
        /*0772*/ 	.byte	0xff
	.zero		1


	//   ....[103]....
        /*0774*/ 	.word	0x00008080
        /*0778*/ 	.word	0x00000000
        /*077c*/ 	.word	0x00000000
        /*0780*/ 	.short	0x010a
        /*0782*/ 	.byte	0xff
	.zero		1


	//   ....[104]....
        /*0784*/ 	.word	0x000080e0
        /*0788*/ 	.word	0x00000000
        /*078c*/ 	.word	0x00000000
        /*0790*/ 	.short	0x010a
        /*0792*/ 	.byte	0xff
	.zero		1


	//   ....[105]....
        /*0794*/ 	.word	0x00008140
        /*0798*/ 	.word	0x00000000
        /*079c*/ 	.word	0x00000000
        /*07a0*/ 	.short	0x010a
        /*07a2*/ 	.byte	0xff
	.zero		1


	//   ....[106]....
        /*07a4*/ 	.word	0x000081a0
        /*07a8*/ 	.word	0x00000000
        /*07ac*/ 	.word	0x00000000
        /*07b0*/ 	.short	0x010a
        /*07b2*/ 	.byte	0xff
	.zero		1


	//   ....[107]....
        /*07b4*/ 	.word	0x000081f0
        /*07b8*/ 	.word	0x00000002
        /*07bc*/ 	.word	0x000000e0
        /*07c0*/ 	.short	0x010a
        /*07c2*/ 	.byte	0xff
	.zero		1


	//   ....[108]....
        /*07c4*/ 	.word	0x00008250
        /*07c8*/ 	.word	0x00000002
        /*07cc*/ 	.word	0x00000090
        /*07d0*/ 	.short	0x010a
        /*07d2*/ 	.byte	0xff
	.zero		1


	//   ....[109]....
        /*07d4*/ 	.word	0x000082a0
        /*07d8*/ 	.word	0x00000002
        /*07dc*/ 	.word	0x00000080
        /*07e0*/ 	.short	0x010a
        /*07e2*/ 	.byte	0xff
	.zero		1


	//   ....[110]....
        /*07e4*/ 	.word	0x00008300
        /*07e8*/ 	.word	0x00000000
        /*07ec*/ 	.word	0x00000090
        /*07f0*/ 	.short	0x010a
        /*07f2*/ 	.byte	0xff
	.zero		1


	//   ....[111]....
        /*07f4*/ 	.word	0x00008360
        /*07f8*/ 	.word	0x00000005
        /*07fc*/ 	.word	0x00000008
        /*0800*/ 	.short	0x010a
        /*0802*/ 	.byte	0xff
	.zero		1


	//   ....[112]....
        /*0804*/ 	.word	0x00008440
        /*0808*/ 	.word	0x00000000
        /*080c*/ 	.word	0x00000008
        /*0810*/ 	.short	0x010a
        /*0812*/ 	.byte	0xff
	.zero		1


	//   ....[113]....
        /*0814*/ 	.word	0x00008490
        /*0818*/ 	.word	0x00000000
        /*081c*/ 	.word	0x00000080
        /*0820*/ 	.short	0x010a
        /*0822*/ 	.byte	0xff
	.zero		1


	//   ....[114]....
        /*0824*/ 	.word	0x000084f0
        /*0828*/ 	.word	0x00000000
        /*082c*/ 	.word	0x000000c0
        /*0830*/ 	.short	0x010a
        /*0832*/ 	.byte	0xff
	.zero		1


	//   ....[115]....
        /*0834*/ 	.word	0x00008550
        /*0838*/ 	.word	0x00000000
        /*083c*/ 	.word	0x00000000
        /*0840*/ 	.short	0x010a
        /*0842*/ 	.byte	0xff
	.zero		1


	//   ....[116]....
        /*0844*/ 	.word	0x000085b0
        /*0848*/ 	.word	0x00000000
        /*084c*/ 	.word	0x00000000
        /*0850*/ 	.short	0x010a
        /*0852*/ 	.byte	0xff
	.zero		1


	//   ....[117]....
        /*0854*/ 	.word	0x00008610
        /*0858*/ 	.word	0x00000000
        /*085c*/ 	.word	0x00000000
        /*0860*/ 	.short	0x010a
        /*0862*/ 	.byte	0xff
	.zero		1


	//   ....[118]....
        /*0864*/ 	.word	0x00008670
        /*0868*/ 	.word	0x00000000
        /*086c*/ 	.word	0x00000000
        /*0870*/ 	.short	0x010a
        /*0872*/ 	.byte	0xff
	.zero		1


	//   ....[119]....
        /*0874*/ 	.word	0x000086d0
        /*0878*/ 	.word	0x00000000
        /*087c*/ 	.word	0x00000100
        /*0880*/ 	.short	0x010a
        /*0882*/ 	.byte	0xff
	.zero		1


	//   ....[120]....
        /*0884*/ 	.word	0x00008720
        /*0888*/ 	.word	0x0000000c
        /*088c*/ 	.word	0x00000080
        /*0890*/ 	.short	0x010a
        /*0892*/ 	.byte	0xff
	.zero		1


	//   ....[121]....
        /*0894*/ 	.word	0x00008780
        /*0898*/ 	.word	0x00000000
        /*089c*/ 	.word	0x00000078
        /*08a0*/ 	.short	0x010a
        /*08a2*/ 	.byte	0xff
	.zero		1


	//   ....[122]....
        /*08a4*/ 	.word	0x000087e0
        /*08a8*/ 	.word	0x00000000
        /*08ac*/ 	.word	0x00000060
        /*08b0*/ 	.short	0x010a
        /*08b2*/ 	.byte	0xff
	.zero		1


	//   ....[123]....
        /*08b4*/ 	.word	0x00008840
        /*08b8*/ 	.word	0x00000000
        /*08bc*/ 	.word	0x00000068
        /*08c0*/ 	.short	0x010a
        /*08c2*/ 	.byte	0xff
	.zero		1


	//   ....[124]....
        /*08c4*/ 	.word	0x000088a0
        /*08c8*/ 	.word	0x00000000
        /*08cc*/ 	.word	0x00000060
        /*08d0*/ 	.short	0x010a
        /*08d2*/ 	.byte	0xff
	.zero		1


	//   ....[125]....
        /*08d4*/ 	.word	0x000088f0
        /*08d8*/ 	.word	0x00000003
        /*08dc*/ 	.word	0x00000080
        /*08e0*/ 	.short	0x010a
        /*08e2*/ 	.byte	0xff
	.zero		1


	//   ....[126]....
        /*08e4*/ 	.word	0x00008940
        /*08e8*/ 	.word	0x00000004
        /*08ec*/ 	.word	0x00000050
        /*08f0*/ 	.short	0x010a
        /*08f2*/ 	.byte	0xff
	.zero		1


	//   ....[127]....
        /*08f4*/ 	.word	0x00008990
        /*08f8*/ 	.word	0x00000050
        /*08fc*/ 	.word	0x000000a0
        /*0900*/ 	.short	0x010a
        /*0902*/ 	.byte	0xff
	.zero		1


	//   ....[128]....
        /*0904*/ 	.word	0x000089e0
        /*0908*/ 	.word	0x00000003
        /*090c*/ 	.word	0x00000050
        /*0910*/ 	.short	0x010a
        /*0912*/ 	.byte	0xff
	.zero		1


	//----- nvinfo : EIATTR_NUM_MBARRIERS
	.align		4
.L_47:
        /*0914*/ 	.byte	0x03, 0x38
        /*0916*/ 	.short	0x0021


	//----- nvinfo : EIATTR_EXIT_INSTR_OFFSETS
	.align		4
        /*0918*/ 	.byte	0x04, 0x1c
        /*091a*/ 	.short	(.L_49 - .L_48)


	//   ....[0]....
.L_48:
        /*091c*/ 	.word	0x00002b70


	//   ....[1]....
        /*0920*/ 	.word	0x00003060


	//   ....[2]....
        /*0924*/ 	.word	0x000030c0


	//   ....[3]....
        /*0928*/ 	.word	0x000042f0


	//   ....[4]....
        /*092c*/ 	.word	0x000051d0


	//   ....[5]....
        /*0930*/ 	.word	0x00005210


	//   ....[6]....
        /*0934*/ 	.word	0x00007f00


	//----- nvinfo : EIATTR_MAX_THREADS
	.align		4
.L_49:
        /*0938*/ 	.byte	0x04, 0x05
        /*093a*/ 	.short	(.L_51 - .L_50)
.L_50:
        /*093c*/ 	.word	0x00000100
        /*0940*/ 	.word	0x00000001
        /*0944*/ 	.word	0x00000001


	//----- nvinfo : EIATTR_CRS_STACK_SIZE
	.align		4
.L_51:
        /*0948*/ 	.byte	0x04, 0x1e
        /*094a*/ 	.short	(.L_53 - .L_52)
.L_52:
        /*094c*/ 	.word	0x00000000


	//----- nvinfo : EIATTR_CBANK_PARAM_SIZE
	.align		4
.L_53:
        /*0950*/ 	.byte	0x03, 0x19
        /*0952*/ 	.short	0x0800


	//----- nvinfo : EIATTR_PARAM_CBANK
	.align		4
        /*0954*/ 	.byte	0x04, 0x0a
        /*0956*/ 	.short	(.L_55 - .L_54)
	.align		4
.L_54:
        /*0958*/ 	.word	index@(.nv.constant0._ZN7cutlass13device_kernelINS_4gemm6kernel13GemmUniversalIN4cute5tupleIJiiiiEEENS1_10collective13CollectiveMmaINS1_35MainloopSm100TmaUmmaWarpSpecializedILi5ELi2ELi4ENS5_IJNS4_1CILi2EEESB_NSA_ILi1EEEEEEEENS5_IJNSA_ILi128EEESF_NSA_ILi32EEEEEEaNS5_IJlSC_lEEEaSI_NS4_8TiledMMAINS4_8MMA_AtomIJNS4_21SM100_MMA_S8_2x1SM_SSIaaiLi128ELi128ELNS4_4UMMA5MajorE0ELSN_0ELNSM_8SaturateE0EEEEEENS4_6LayoutINS5_IJSC_SC_SC_EEENS5_IJNSA_ILi0EEEST_ST_EEEEENS5_IJNS4_10UnderscoreESW_SW_EEEEENS4_28SM100_TMA_2SM_LOAD_MULTICASTENS4_14ComposedLayoutINS4_7SwizzleILi1ELi4ELi3EEENS4_18smem_ptr_flag_bitsILi8EEENSR_INS5_IJNSA_ILi8EEESG_EEENS5_IJSG_SC_EEEEEEEvNS4_8identityENS4_18SM100_TMA_2SM_LOADES19_vS1A_EENS_8epilogue10collective18CollectiveEpilogueINS1D_23Sm100TmaWarpSpecializedILi2ELi2ELi32ELb0ELb0EEEJNS5_IJNSA_ILi64EEESF_SG_EEENS5_IJNSR_IS1I_SC_EENSR_INS5_IJSG_SB_EEENS5_IJSC_S1I_EEEEEEEEaSI_aSI_NS1D_6fusion15FusionCallbacksIS1H_NS1P_17LinearCombinationIaiaiLNS_15FloatRoundStyleE2EEES1J_S1O_JEEENS4_5SM1004TMEM4LOAD26SM100_TMEM_LOAD_32dp32b32xENS4_13SM90_TMA_LOADES19_NS4_39AutoVectorizingCopyWithAssumedAlignmentILi128EEENS4_14SM90_TMA_STOREES19_S21_S21_EEEvvEEEEvNT_6ParamsE)
        /*095c*/ 	.short	0x0380
        /*095e*/ 	.short	0x0800


	//----- nvinfo : EIATTR_SW_WAR
	.align		4
.L_55:
        /*0960*/ 	.byte	0x04, 0x36
        /*0962*/ 	.short	(.L_57 - .L_56)
.L_56:
        /*0964*/ 	.word	0x00000008
.L_57:


//--------------------- .nv.callgraph             --------------------------
	.section	.nv.callgraph,"",@"SHT_CUDA_CALLGRAPH"
	.align	4
	.sectionentsize	8
	.align		4
        /*0000*/ 	.word	0x00000000
	.align		4
        /*0004*/ 	.word	0xffffffff
	.align		4
        /*0008*/ 	.word	index@(_ZN7cutlass13device_kernelINS_4gemm6kernel13GemmUniversalIN4cute5tupleIJiiiiEEENS1_10collective13CollectiveMmaINS1_35MainloopSm100TmaUmmaWarpSpecializedILi5ELi2ELi4ENS5_IJNS4_1CILi2EEESB_NSA_ILi1EEEEEEEENS5_IJNSA_ILi128EEESF_NSA_ILi32EEEEEEaNS5_IJlSC_lEEEaSI_NS4_8TiledMMAINS4_8MMA_AtomIJNS4_21SM100_MMA_S8_2x1SM_SSIaaiLi128ELi128ELNS4_4UMMA5MajorE0ELSN_0ELNSM_8SaturateE0EEEEEENS4_6LayoutINS5_IJSC_SC_SC_EEENS5_IJNSA_ILi0EEEST_ST_EEEEENS5_IJNS4_10UnderscoreESW_SW_EEEEENS4_28SM100_TMA_2SM_LOAD_MULTICASTENS4_14ComposedLayoutINS4_7SwizzleILi1ELi4ELi3EEENS4_18smem_ptr_flag_bitsILi8EEENSR_INS5_IJNSA_ILi8EEESG_EEENS5_IJSG_SC_EEEEEEEvNS4_8identityENS4_18SM100_TMA_2SM_LOADES19_vS1A_EENS_8epilogue10collective18CollectiveEpilogueINS1D_23Sm100TmaWarpSpecializedILi2ELi2ELi32ELb0ELb0EEEJNS5_IJNSA_ILi64EEESF_SG_EEENS5_IJNSR_IS1I_SC_EENSR_INS5_IJSG_SB_EEENS5_IJSC_S1I_EEEEEEEEaSI_aSI_NS1D_6fusion15FusionCallbacksIS1H_NS1P_17LinearCombinationIaiaiLNS_15FloatRoundStyleE2EEES1J_S1O_JEEENS4_5SM1004TMEM4LOAD26SM100_TMEM_LOAD_32dp32b32xENS4_13SM90_TMA_LOADES19_NS4_39AutoVectorizingCopyWithAssumedAlignmentILi128EEENS4_14SM90_TMA_STOREES19_S21_S21_EEEvvEEEEvNT_6ParamsE)
	.align		4
        /*000c*/ 	.word	index@(__assertfail)
	.align		4
        /*0010*/ 	.word	0x00000000
	.align		4
        /*0014*/ 	.word	0xfffffffe
	.align		4
        /*0018*/ 	.word	0x00000000
	.align		4
        /*001c*/ 	.word	0xfffffffd
	.align		4
        /*0020*/ 	.word	0x00000000
	.align		4
        /*0024*/ 	.word	0xfffffffc


//--------------------- .nv.constant4             --------------------------
	.section	.nv.constant4,"a",@progbits
	.align	8
	.align		8
.nv.constant4:
        /*0000*/ 	.dword	__assertfail
	.align		8
        /*0008*/ 	.dword	__unnamed_1
	.align		8
        /*0010*/ 	.dword	__unnamed_2
	.align		8
        /*0018*/ 	.dword	_ZN40_INTERNAL_38f43d88_4_k_cu_7d3e4b0e_107284cuda3std3__45__cpo5beginE
	.align		8
        /*0020*/ 	.dword	_ZN40_INTERNAL_38f43d88_4_k_cu_7d3e4b0e_107284cuda3std3__45__cpo3endE
	.align		8
        /*0028*/ 	.dword	_ZN40_INTERNAL_38f43d88_4_k_cu_7d3e4b0e_107284cuda3std3__45__cpo6cbeginE
	.align		8
        /*0030*/ 	.dword	_ZN40_INTERNAL_38f43d88_4_k_cu_7d3e4b0e_107284cuda3std3__45__cpo4cendE
	.align		8
        /*0038*/ 	.dword	_ZN40_INTERNAL_38f43d88_4_k_cu_7d3e4b0e_107284cuda3std3__442_GLOBAL__N__38f43d88_4_k_cu_7d3e4b0e_107286ignoreE
	.align		8
        /*0040*/ 	.dword	_ZN40_INTERNAL_38f43d88_4_k_cu_7d3e4b0e_107284cuda3std3__419piecewise_constructE
	.align		8
        /*0048*/ 	.dword	_ZN40_INTERNAL_38f43d88_4_k_cu_7d3e4b0e_107284cuda3std3__48in_placeE
	.align		8
        /*0050*/ 	.dword	_ZN40_INTERNAL_38f43d88_4_k_cu_7d3e4b0e_107284cuda3std6ranges3__45__cpo4swapE
	.align		8
        /*0058*/ 	.dword	_ZN40_INTERNAL_38f43d88_4_k_cu_7d3e4b0e_107284cuda3std6ranges3__45__cpo9iter_moveE
	.align		8
        /*0060*/ 	.dword	_ZN40_INTERNAL_38f43d88_4_k_cu_7d3e4b0e_107284cute7productE
	.align		8
        /*0068*/ 	.dword	_ZN40_INTERNAL_38f43d88_4_k_cu_7d3e4b0e_107284cute1_E
	.align		8
        /*0070*/ 	.dword	$str$25
	.align		8
        /*0078*/ 	.dword	$str$26
	.align		8
        /*0080*/ 	.dword	$str$27
	.align		8
        /*0088*/ 	.dword	$str$28


//--------------------- .text._ZN7cutlass13device_kernelINS_4gemm6kernel13GemmUniversalIN4cute5tupleIJiiiiEEENS1_10collective13CollectiveMmaINS1_35MainloopSm100TmaUmmaWarpSpecializedILi5ELi2ELi4ENS5_IJNS4_1CILi2EEESB_NSA_ILi1EEEEEEEENS5_IJNSA_ILi128EEESF_NSA_ILi32EEEEEEaNS5_IJlSC_lEEEaSI_NS4_8TiledMMAINS4_8MMA_AtomIJNS4_21SM100_MMA_S8_2x1SM_SSIaaiLi128ELi128ELNS4_4UMMA5MajorE0ELSN_0ELNSM_8SaturateE0EEEEEENS4_6LayoutINS5_IJSC_SC_SC_EEENS5_IJNSA_ILi0EEEST_ST_EEEEENS5_IJNS4_10UnderscoreESW_SW_EEEEENS4_28SM100_TMA_2SM_LOAD_MULTICASTENS4_14ComposedLayoutINS4_7SwizzleILi1ELi4ELi3EEENS4_18smem_ptr_flag_bitsILi8EEENSR_INS5_IJNSA_ILi8EEESG_EEENS5_IJSG_SC_EEEEEEEvNS4_8identityENS4_18SM100_TMA_2SM_LOADES19_vS1A_EENS_8epilogue10collective18CollectiveEpilogueINS1D_23Sm100TmaWarpSpecializedILi2ELi2ELi32ELb0ELb0EEEJNS5_IJNSA_ILi64EEESF_SG_EEENS5_IJNSR_IS1I_SC_EENSR_INS5_IJSG_SB_EEENS5_IJSC_S1I_EEEEEEEEaSI_aSI_NS1D_6fusion15FusionCallbacksIS1H_NS1P_17LinearCombinationIaiaiLNS_15FloatRoundStyleE2EEES1J_S1O_JEEENS4_5SM1004TMEM4LOAD26SM100_TMEM_LOAD_32dp32b32xENS4_13SM90_TMA_LOADES19_NS4_39AutoVectorizingCopyWithAssumedAlignmentILi128EEENS4_14SM90_TMA_STOREES19_S21_S21_EEEvvEEEEvNT_6ParamsE --------------------------
	.section	.text._ZN7cutlass13device_kernelINS_4gemm6kernel13GemmUniversalIN4cute5tupleIJiiiiEEENS1_10collective13CollectiveMmaINS1_35MainloopSm100TmaUmmaWarpSpecializedILi5ELi2ELi4ENS5_IJNS4_1CILi2EEESB_NSA_ILi1EEEEEEEENS5_IJNSA_ILi128EEESF_NSA_ILi32EEEEEEaNS5_IJlSC_lEEEaSI_NS4_8TiledMMAINS4_8MMA_AtomIJNS4_21SM100_MMA_S8_2x1SM_SSIaaiLi128ELi128ELNS4_4UMMA5MajorE0ELSN_0ELNSM_8SaturateE0EEEEEENS4_6LayoutINS5_IJSC_SC_SC_EEENS5_IJNSA_ILi0EEEST_ST_EEEEENS5_IJNS4_10UnderscoreESW_SW_EEEEENS4_28SM100_TMA_2SM_LOAD_MULTICASTENS4_14ComposedLayoutINS4_7SwizzleILi1ELi4ELi3EEENS4_18smem_ptr_flag_bitsILi8EEENSR_INS5_IJNSA_ILi8EEESG_EEENS5_IJSG_SC_EEEEEEEvNS4_8identityENS4_18SM100_TMA_2SM_LOADES19_vS1A_EENS_8epilogue10collective18CollectiveEpilogueINS1D_23Sm100TmaWarpSpecializedILi2ELi2ELi32ELb0ELb0EEEJNS5_IJNSA_ILi64EEESF_SG_EEENS5_IJNSR_IS1I_SC_EENSR_INS5_IJSG_SB_EEENS5_IJSC_S1I_EEEEEEEEaSI_aSI_NS1D_6fusion15FusionCallbacksIS1H_NS1P_17LinearCombinationIaiaiLNS_15FloatRoundStyleE2EEES1J_S1O_JEEENS4_5SM1004TMEM4LOAD26SM100_TMEM_LOAD_32dp32b32xENS4_13SM90_TMA_LOADES19_NS4_39AutoVectorizingCopyWithAssumedAlignmentILi128EEENS4_14SM90_TMA_STOREES19_S21_S21_EEEvvEEEEvNT_6ParamsE,"ax",@progbits
	.align	128
.text._ZN7cutlass13device_kernelINS_4gemm6kernel13GemmUniversalIN4cute5tupleIJiiiiEEENS1_10collective13CollectiveMmaINS1_35MainloopSm100TmaUmmaWarpSpecializedILi5ELi2ELi4ENS5_IJNS4_1CILi2EEESB_NSA_ILi1EEEEEEEENS5_IJNSA_ILi128EEESF_NSA_ILi32EEEEEEaNS5_IJlSC_lEEEaSI_NS4_8TiledMMAINS4_8MMA_AtomIJNS4_21SM100_MMA_S8_2x1SM_SSIaaiLi128ELi128ELNS4_4UMMA5MajorE0ELSN_0ELNSM_8SaturateE0EEEEEENS4_6LayoutINS5_IJSC_SC_SC_EEENS5_IJNSA_ILi0EEEST_ST_EEEEENS5_IJNS4_10UnderscoreESW_SW_EEEEENS4_28SM100_TMA_2SM_LOAD_MULTICASTENS4_14ComposedLayoutINS4_7SwizzleILi1ELi4ELi3EEENS4_18smem_ptr_flag_bitsILi8EEENSR_INS5_IJNSA_ILi8EEESG_EEENS5_IJSG_SC_EEEEEEEvNS4_8identityENS4_18SM100_TMA_2SM_LOADES19_vS1A_EENS_8epilogue10collective18CollectiveEpilogueINS1D_23Sm100TmaWarpSpecializedILi2ELi2ELi32ELb0ELb0EEEJNS5_IJNSA_ILi64EEESF_SG_EEENS5_IJNSR_IS1I_SC_EENSR_INS5_IJSG_SB_EEENS5_IJSC_S1I_EEEEEEEEaSI_aSI_NS1D_6fusion15FusionCallbacksIS1H_NS1P_17LinearCombinationIaiaiLNS_15FloatRoundStyleE2EEES1J_S1O_JEEENS4_5SM1004TMEM4LOAD26SM100_TMEM_LOAD_32dp32b32xENS4_13SM90_TMA_LOADES19_NS4_39AutoVectorizingCopyWithAssumedAlignmentILi128EEENS4_14SM90_TMA_STOREES19_S21_S21_EEEvvEEEEvNT_6ParamsE:
        .type           _ZN7cutlass13device_kernelINS_4gemm6kernel13GemmUniversalIN4cute5tupleIJiiiiEEENS1_10collective13CollectiveMmaINS1_35MainloopSm100TmaUmmaWarpSpecializedILi5ELi2ELi4ENS5_IJNS4_1CILi2EEESB_NSA_ILi1EEEEEEEENS5_IJNSA_ILi128EEESF_NSA_ILi32EEEEEEaNS5_IJlSC_lEEEaSI_NS4_8TiledMMAINS4_8MMA_AtomIJNS4_21SM100_MMA_S8_2x1SM_SSIaaiLi128ELi128ELNS4_4UMMA5MajorE0ELSN_0ELNSM_8SaturateE0EEEEEENS4_6LayoutINS5_IJSC_SC_SC_EEENS5_IJNSA_ILi0EEEST_ST_EEEEENS5_IJNS4_10UnderscoreESW_SW_EEEEENS4_28SM100_TMA_2SM_LOAD_MULTICASTENS4_14ComposedLayoutINS4_7SwizzleILi1ELi4ELi3EEENS4_18smem_ptr_flag_bitsILi8EEENSR_INS5_IJNSA_ILi8EEESG_EEENS5_IJSG_SC_EEEEEEEvNS4_8identityENS4_18SM100_TMA_2SM_LOADES19_vS1A_EENS_8epilogue10collective18CollectiveEpilogueINS1D_23Sm100TmaWarpSpecializedILi2ELi2ELi32ELb0ELb0EEEJNS5_IJNSA_ILi64EEESF_SG_EEENS5_IJNSR_IS1I_SC_EENSR_INS5_IJSG_SB_EEENS5_IJSC_S1I_EEEEEEEEaSI_aSI_NS1D_6fusion15FusionCallbacksIS1H_NS1P_17LinearCombinationIaiaiLNS_15FloatRoundStyleE2EEES1J_S1O_JEEENS4_5SM1004TMEM4LOAD26SM100_TMEM_LOAD_32dp32b32xENS4_13SM90_TMA_LOADES19_NS4_39AutoVectorizingCopyWithAssumedAlignmentILi128EEENS4_14SM90_TMA_STOREES19_S21_S21_EEEvvEEEEvNT_6ParamsE,@function
        .size           _ZN7cutlass13device_kernelINS_4gemm6kernel13GemmUniversalIN4cute5tupleIJiiiiEEENS1_10collective13CollectiveMmaINS1_35MainloopSm100TmaUmmaWarpSpecializedILi5ELi2ELi4ENS5_IJNS4_1CILi2EEESB_NSA_ILi1EEEEEEEENS5_IJNSA_ILi128EEESF_NSA_ILi32EEEEEEaNS5_IJlSC_lEEEaSI_NS4_8TiledMMAINS4_8MMA_AtomIJNS4_21SM100_MMA_S8_2x1SM_SSIaaiLi128ELi128ELNS4_4UMMA5MajorE0ELSN_0ELNSM_8SaturateE0EEEEEENS4_6LayoutINS5_IJSC_SC_SC_EEENS5_IJNSA_ILi0EEEST_ST_EEEEENS5_IJNS4_10UnderscoreESW_SW_EEEEENS4_28SM100_TMA_2SM_LOAD_MULTICASTENS4_14ComposedLayoutINS4_7SwizzleILi1ELi4ELi3EEENS4_18smem_ptr_flag_bitsILi8EEENSR_INS5_IJNSA_ILi8EEESG_EEENS5_IJSG_SC_EEEEEEEvNS4_8identityENS4_18SM100_TMA_2SM_LOADES19_vS1A_EENS_8epilogue10collective18CollectiveEpilogueINS1D_23Sm100TmaWarpSpecializedILi2ELi2ELi32ELb0ELb0EEEJNS5_IJNSA_ILi64EEESF_SG_EEENS5_IJNSR_IS1I_SC_EENSR_INS5_IJSG_SB_EEENS5_IJSC_S1I_EEEEEEEEaSI_aSI_NS1D_6fusion15FusionCallbacksIS1H_NS1P_17LinearCombinationIaiaiLNS_15FloatRoundStyleE2EEES1J_S1O_JEEENS4_5SM1004TMEM4LOAD26SM100_TMEM_LOAD_32dp32b32xENS4_13SM90_TMA_LOADES19_NS4_39AutoVectorizingCopyWithAssumedAlignmentILi128EEENS4_14SM90_TMA_STOREES19_S21_S21_EEEvvEEEEvNT_6ParamsE,(.L_x_166 - _ZN7cutlass13device_kernelINS_4gemm6kernel13GemmUniversalIN4cute5tupleIJiiiiEEENS1_10collective13CollectiveMmaINS1_35MainloopSm100TmaUmmaWarpSpecializedILi5ELi2ELi4ENS5_IJNS4_1CILi2EEESB_NSA_ILi1EEEEEEEENS5_IJNSA_ILi128EEESF_NSA_ILi32EEEEEEaNS5_IJlSC_lEEEaSI_NS4_8TiledMMAINS4_8MMA_AtomIJNS4_21SM100_MMA_S8_2x1SM_SSIaaiLi128ELi128ELNS4_4UMMA5MajorE0ELSN_0ELNSM_8SaturateE0EEEEEENS4_6LayoutINS5_IJSC_SC_SC_EEENS5_IJNSA_ILi0EEEST_ST_EEEEENS5_IJNS4_10UnderscoreESW_SW_EEEEENS4_28SM100_TMA_2SM_LOAD_MULTICASTENS4_14ComposedLayoutINS4_7SwizzleILi1ELi4ELi3EEENS4_18smem_ptr_flag_bitsILi8EEENSR_INS5_IJNSA_ILi8EEESG_EEENS5_IJSG_SC_EEEEEEEvNS4_8identityENS4_18SM100_TMA_2SM_LOADES19_vS1A_EENS_8epilogue10collective18CollectiveEpilogueINS1D_23Sm100TmaWarpSpecializedILi2ELi2ELi32ELb0ELb0EEEJNS5_IJNSA_ILi64EEESF_SG_EEENS5_IJNSR_IS1I_SC_EENSR_INS5_IJSG_SB_EEENS5_IJSC_S1I_EEEEEEEEaSI_aSI_NS1D_6fusion15FusionCallbacksIS1H_NS1P_17LinearCombinationIaiaiLNS_15FloatRoundStyleE2EEES1J_S1O_JEEENS4_5SM1004TMEM4LOAD26SM100_TMEM_LOAD_32dp32b32xENS4_13SM90_TMA_LOADES19_NS4_39AutoVectorizingCopyWithAssumedAlignmentILi128EEENS4_14SM90_TMA_STOREES19_S21_S21_EEEvvEEEEvNT_6ParamsE)
        .other          _ZN7cutlass13device_kernelINS_4gemm6kernel13GemmUniversalIN4cute5tupleIJiiiiEEENS1_10collective13CollectiveMmaINS1_35MainloopSm100TmaUmmaWarpSpecializedILi5ELi2ELi4ENS5_IJNS4_1CILi2EEESB_NSA_ILi1EEEEEEEENS5_IJNSA_ILi128EEESF_NSA_ILi32EEEEEEaNS5_IJlSC_lEEEaSI_NS4_8TiledMMAINS4_8MMA_AtomIJNS4_21SM100_MMA_S8_2x1SM_SSIaaiLi128ELi128ELNS4_4UMMA5MajorE0ELSN_0ELNSM_8SaturateE0EEEEEENS4_6LayoutINS5_IJSC_SC_SC_EEENS5_IJNSA_ILi0EEEST_ST_EEEEENS5_IJNS4_10UnderscoreESW_SW_EEEEENS4_28SM100_TMA_2SM_LOAD_MULTICASTENS4_14ComposedLayoutINS4_7SwizzleILi1ELi4ELi3EEENS4_18smem_ptr_flag_bitsILi8EEENSR_INS5_IJNSA_ILi8EEESG_EEENS5_IJSG_SC_EEEEEEEvNS4_8identityENS4_18SM100_TMA_2SM_LOADES19_vS1A_EENS_8epilogue10collective18CollectiveEpilogueINS1D_23Sm100TmaWarpSpecializedILi2ELi2ELi32ELb0ELb0EEEJNS5_IJNSA_ILi64EEESF_SG_EEENS5_IJNSR_IS1I_SC_EENSR_INS5_IJSG_SB_EEENS5_IJSC_S1I_EEEEEEEEaSI_aSI_NS1D_6fusion15FusionCallbacksIS1H_NS1P_17LinearCombinationIaiaiLNS_15FloatRoundStyleE2EEES1J_S1O_JEEENS4_5SM1004TMEM4LOAD26SM100_TMEM_LOAD_32dp32b32xENS4_13SM90_TMA_LOADES19_NS4_39AutoVectorizingCopyWithAssumedAlignmentILi128EEENS4_14SM90_TMA_STOREES19_S21_S21_EEEvvEEEEvNT_6ParamsE,@"STO_CUDA_ENTRY STV_DEFAULT"
_ZN7cutlass13device_kernelINS_4gemm6kernel13GemmUniversalIN4cute5tupleIJiiiiEEENS1_10collective13CollectiveMmaINS1_35MainloopSm100TmaUmmaWarpSpecializedILi5ELi2ELi4ENS5_IJNS4_1CILi2EEESB_NSA_ILi1EEEEEEEENS5_IJNSA_ILi128EEESF_NSA_ILi32EEEEEEaNS5_IJlSC_lEEEaSI_NS4_8TiledMMAINS4_8MMA_AtomIJNS4_21SM100_MMA_S8_2x1SM_SSIaaiLi128ELi128ELNS4_4UMMA5MajorE0ELSN_0ELNSM_8SaturateE0EEEEEENS4_6LayoutINS5_IJSC_SC_SC_EEENS5_IJNSA_ILi0EEEST_ST_EEEEENS5_IJNS4_10UnderscoreESW_SW_EEEEENS4_28SM100_TMA_2SM_LOAD_MULTICASTENS4_14ComposedLayoutINS4_7SwizzleILi1ELi4ELi3EEENS4_18smem_ptr_flag_bitsILi8EEENSR_INS5_IJNSA_ILi8EEESG_EEENS5_IJSG_SC_EEEEEEEvNS4_8identityENS4_18SM100_TMA_2SM_LOADES19_vS1A_EENS_8epilogue10collective18CollectiveEpilogueINS1D_23Sm100TmaWarpSpecializedILi2ELi2ELi32ELb0ELb0EEEJNS5_IJNSA_ILi64EEESF_SG_EEENS5_IJNSR_IS1I_SC_EENSR_INS5_IJSG_SB_EEENS5_IJSC_S1I_EEEEEEEEaSI_aSI_NS1D_6fusion15FusionCallbacksIS1H_NS1P_17LinearCombinationIaiaiLNS_15FloatRoundStyleE2EEES1J_S1O_JEEENS4_5SM1004TMEM4LOAD26SM100_TMEM_LOAD_32dp32b32xENS4_13SM90_TMA_LOADES19_NS4_39AutoVectorizingCopyWithAssumedAlignmentILi128EEENS4_14SM90_TMA_STOREES19_S21_S21_EEEvvEEEEvNT_6ParamsE:
[----:B------:R-:W1:Y:S01]  /*0000*/  LDC R1, c[0x0][0x37c] ;  /* 0x0000df00ff017b82 */ /* 0x000e620000000800 */
[----:B------:R-:W2:Y:S01]  /*0010*/  S2R R87, SR_TID.X ;  /* 0x0000000000577919 */ /* 0x000ea20000002100 */
[----:B------:R-:W3:Y:S06]  /*0020*/  LDCU.64 UR8, c[0x0][0x890] ;  /* 0x00011200ff0877ac */ /* 0x000eec0008000a00 */
[----:B------:R-:W4:Y:S01]  /*0030*/  S2UR UR46, SR_CgaCtaId ;  /* 0x00000000002e79c3 */ /* 0x000f220000008800 */
[----:B------:R-:W-:Y:S02]  /*0040*/  PRMT R76, RZ, 0x7610, R76 ;  /* 0x00007610ff4c7816 */ /* 0x000fe4000000004c */
[----:B------:R-:W-:Y:S01]  /*0050*/  ELECT P1, URZ, PT ;  /* 0x0000000000ff782f */ /* 0x000fe20003820000 */
[----:B---3--:R-:W-:-:S04]  /*0060*/  UISETP.NE.U32.AND UP0, UPT, UR8, URZ, UPT ;  /* 0x000000ff0800728c */ /* 0x008fc8000bf05070 */
[----:B------:R-:W-:Y:S02]  /*0070*/  UISETP.NE.AND.EX UP0, UPT, UR9, URZ, UPT, UP0 ;  /* 0x000000ff0900728c */ /* 0x000fe4000bf05300 */
[----:B----4-:R-:W-:Y:S02]  /*0080*/  ULOP3.LUT UR27, UR46, 0x1, URZ, 0xc0, !UPT ;  /* 0x000000012e1b7892 */ /* 0x010fe4000f8ec0ff */
[----:B------:R-:W-:Y:S01]  /*0090*/  ULOP3.LUT UR28, UR46, 0x1, URZ, 0x3c, !UPT ;  /* 0x000000012e1c7892 */ /* 0x000fe2000f8e3cff */
[----:B--2---:R-:W-:-:S05]  /*00a0*/  SHF.R.U32.HI R77, RZ, 0x5, R87 ;  /* 0x00000005ff4d7819 */ /* 0x004fca0000011657 */
[----:B------:R-:W2:Y:S02]  /*00b0*/  SHFL.IDX PT, R0, R77, RZ, 0x1f ;  /* 0x00001fff4d007589 */ /* 0x000ea400000e0000 */
[----:B--2---:R-:W-:Y:S01]  /*00c0*/  R2UR UR25, R0 ;  /* 0x00000000001972ca */ /* 0x004fe200000e0000 */
[----:B-1----:R-:W-:-:S14]  /*00d0*/  BRA.U UP0, `(.L_x_0) ;  /* 0x0000000100307547 */ /* 0x002fdc000b800000 */
[----:B------:R-:W1:Y:S02]  /*00e0*/  LDCU.64 UR4, c[0x0][0x888] ;  /* 0x00011100ff0477ac */ /* 0x000e640008000a00 */
[----:B-1----:R-:W-:-:S04]  /*00f0*/  UISETP.NE.U32.AND UP0, UPT, UR4, URZ, UPT ;  /* 0x000000ff0400728c */ /* 0x002fc8000bf05070 */
[----:B------:R-:W-:-:S09]  /*0100*/  UISETP.NE.AND.EX UP0, UPT, UR5, URZ, UPT, UP0 ;  /* 0x000000ff0500728c */ /* 0x000fd2000bf05300 */
[----:B------:R-:W-:Y:S05]  /*0110*/  BRA.U !UP0, `(.L_x_1) ;  /* 0x0000000108147547 */ /* 0x000fea000b800000 */
[----:B------:R-:W1:Y:S01]  /*0120*/  LDC.64 R40, c[0x0][0x888] ;  /* 0x00022200ff287b82 */ /* 0x000e620000000a00 */
[----:B------:R-:W1:Y:S02]  /*0130*/  LDCU.64 UR4, c[0x0][0x358] ;  /* 0x00006b00ff0477ac */ /* 0x000e640008000a00 */
[----:B-1----:R1:W5:Y:S01]  /*0140*/  LDG.E R40, desc[UR4][R40.64] ;  /* 0x0000000428287981 */ /* 0x002362000c1e1900 */
[----:B------:R-:W-:Y:S01]  /*0150*/  HFMA2 R76, -RZ, RZ, 0, 5.9604644775390625e-08 ;  /* 0x00000001ff4c7431 */ /* 0x000fe200000001ff */
[----:B------:R-:W-:Y:S05]  /*0160*/  BRA `(.L_x_0) ;  /* 0x00000000000c7947 */ /* 0x000fea0003800000 */
.L_x_1:
[----:B------:R-:W1:Y:S01]  /*0170*/  LDCU UR4, c[0x0][0x880] ;  /* 0x00011000ff0477ac */ /* 0x000e620008000800 */
[----:B------:R-:W-:Y:S01]  /*0180*/  HFMA2 R76, -RZ, RZ, 0, 5.9604644775390625e-08 ;  /* 0x00000001ff4c7431 */ /* 0x000fe200000001ff */
[----:B-1----:R-:W-:-:S07]  /*0190*/  MOV R40, UR4 ;  /* 0x0000000400287c02 */ /* 0x002fce0008000f00 */
.L_x_0:
[----:B------:R-:W2:Y:S02]  /*01a0*/  LDCU.64 UR4, c[0x0][0x8b0] ;  /* 0x00011600ff0477ac */ /* 0x000ea40008000a00 */
[----:B--2---:R-:W-:-:S04]  /*01b0*/  UISETP.NE.U32.AND UP0, UPT, UR4, URZ, UPT ;  /* 0x000000ff0400728c */ /* 0x004fc8000bf05070 */
[----:B------:R-:W-:-:S09]  /*01c0*/  UISETP.NE.AND.EX UP0, UPT, UR5, URZ, UPT, UP0 ;  /* 0x000000ff0500728c */ /* 0x000fd2000bf05300 */
[----:B------:R-:W-:Y:S05]  /*01d0*/  BRA.U UP0, `(.L_x_2) ;  /* 0x0000000100287547 */ /* 0x000fea000b800000 */
[----:B------:R-:W2:Y:S02]  /*01e0*/  LDCU.64 UR4, c[0x0][0x8a8] ;  /* 0x00011500ff0477ac */ /* 0x000ea40008000a00 */
[----:B--2---:R-:W-:-:S04]  /*01f0*/  UISETP.NE.U32.AND UP0, UPT, UR4, URZ, UPT ;  /* 0x000000ff0400728c */ /* 0x004fc8000bf05070 */
[----:B------:R-:W-:-:S09]  /*0200*/  UISETP.NE.AND.EX UP0, UPT, UR5, URZ, UPT, UP0 ;  /* 0x000000ff0500728c */ /* 0x000fd2000bf05300 */
[----:B------:R-:W-:Y:S05]  /*0210*/  BRA.U !UP0, `(.L_x_3) ;  /* 0x0000000108107547 */ /* 0x000fea000b800000 */
[----:B------:R-:W2:Y:S01]  /*0220*/  LDC.64 R38, c[0x0][0x8a8] ;  /* 0x00022a00ff267b82 */ /* 0x000ea20000000a00 */
[----:B------:R-:W2:Y:S02]  /*0230*/  LDCU.64 UR4, c[0x0][0x358] ;  /* 0x00006b00ff0477ac */ /* 0x000ea40008000a00 */
[----:B--2---:R2:W5:Y:S01]  /*0240*/  LDG.E R38, desc[UR4][R38.64] ;  /* 0x0000000426267981 */ /* 0x004562000c1e1900 */
[----:B------:R-:W-:Y:S05]  /*0250*/  BRA `(.L_x_2) ;  /* 0x0000000000087947 */ /* 0x000fea0003800000 */
.L_x_3:
[----:B------:R-:W2:Y:S02]  /*0260*/  LDCU UR4, c[0x0][0x8a0] ;  /* 0x00011400ff0477ac */ /* 0x000ea40008000800 */
[----:B--2---:R-:W-:Y:S02]  /*0270*/  MOV R38, UR4 ;  /* 0x0000000400267c02 */ /* 0x004fe40008000f00 */
.L_x_2:
[----:B------:R-:W-:Y:S01]  /*0280*/  IMAD.U32 R0, RZ, RZ, UR25 ;  /* 0x00000019ff007e24 */ /* 0x000fe2000f8e00ff */
[----:B------:R-:W-:Y:S04]  /*0290*/  BSSY.RECONVERGENT B0, `(.L_x_4) ;  /* 0x000000c000007945 */ /* 0x000fe80003800200 */
[C---:B------:R-:W-:Y:S02]  /*02a0*/  ISETP.NE.OR P2, PT, R0.reuse, 0x1, !P1 ;  /* 0x000000010000780c */ /* 0x040fe40004f45670 */
[----:B------:R-:W-:-:S11]  /*02b0*/  ISETP.NE.OR P0, PT, R0, 0x3, !P1 ;  /* 0x000000030000780c */ /* 0x000fd60004f05670 */
[----:B------:R-:W-:Y:S05]  /*02c0*/  @P2 BRA `(.L_x_5) ;  /* 0x0000000000202947 */ /* 0x000fea0003800000 */
[----:B------:R-:W3:Y:S02]  /*02d0*/  LDCU.64 UR4, c[0x0][0x348] ;  /* 0x00006900ff0477ac */ /* 0x000ee40008000a00 */
[----:B---3--:R-:W-:Y:S02]  /*02e0*/  UIADD3 UR6, UP1, UPT, UR4, 0x80, URZ ;  /* 0x0000008004067890 */ /* 0x008fe4000ff3e0ff */
[----:B------:R-:W-:Y:S02]  /*02f0*/  UIADD3 UR4, UP0, UPT, UR4, 0x180, URZ ;  /* 0x0000018004047890 */ /* 0x000fe4000ff1e0ff */
[----:B------:R-:W-:Y:S02]  /*0300*/  UIADD3.X UR7, UPT, UPT, URZ, UR5, URZ, UP1, !UPT ;  /* 0x00000005ff077290 */ /* 0x000fe40008ffe4ff */
[----:B------:R-:W-:-:S07]  /*0310*/  UIADD3.X UR5, UPT, UPT, URZ, UR5, URZ, UP0, !UPT ;  /* 0x00000005ff057290 */ /* 0x000fce00087fe4ff */
[----:B------:R3:W-:Y:S02]  /*0320*/  UTMACCTL.PF [UR6] ;  /* 0x00000000060079b9 */ /* 0x0007e40008040000 */
[----:B------:R3:W-:Y:S02]  /*0330*/  UTMACCTL.PF [UR4] ;  /* 0x00000000040079b9 */ /* 0x0007e40008040000 */
[----:B---3--:R-:W-:Y:S01]  /*0340*/  NOP ;  /* 0x0000000000007918 */ /* 0x008fe20000000000 */
.L_x_5:
[----:B------:R-:W-:Y:S05]  /*0350*/  BSYNC.RECONVERGENT B0 ;  /* 0x0000000000007941 */ /* 0x000fea0003800200 */
.L_x_4:
[----:B------:R-:W-:Y:S04]  /*0360*/  BSSY.RECONVERGENT B0, `(.L_x_6) ;  /* 0x000000a000007945 */ /* 0x000fe80003800200 */
        /* <DEDUP_REMOVED lines=9> */
.L_x_7:
[----:B------:R-:W-:Y:S05]  /*0400*/  BSYNC.RECONVERGENT B0 ;  /* 0x0000000000007941 */ /* 0x000fea0003800200 */
.L_x_6:
[----:B------:R-:W3:Y:S01]  /*0410*/  LDCU.64 UR4, c[0x0][0x888] ;  /* 0x00011100ff0477ac */ /* 0x000ee20008000a00 */
[----:B------:R-:W-:Y:S02]  /*0420*/  UISETP.EQ.U32.AND UP1, UPT, UR8, URZ, UPT ;  /* 0x000000ff0800728c */ /* 0x000fe4000bf22070 */
[----:B------:R-:W-:Y:S02]  /*0430*/  UPLOP3.LUT UP3, UPT, UPT, UPT, UPT, 0x80, 0x8 ;  /* 0x000000000008789c */ /* 0x000fe40003f6f070 */
[----:B---3--:R-:W-:-:S04]  /*0440*/  UISETP.NE.U32.AND UP0, UPT, UR4, URZ, UPT ;  /* 0x000000ff0400728c */ /* 0x008fc8000bf05070 */
[----:B------:R-:W-:-:S04]  /*0450*/  UISETP.NE.AND.EX UP0, UPT, UR5, URZ, UPT, UP0 ;  /* 0x000000ff0500728c */ /* 0x000fc8000bf05300 */
[----:B------:R-:W-:-:S04]  /*0460*/  UISETP.EQ.OR.EX UP2, UPT, UR9, URZ, !UP0, UP1 ;  /* 0x000000ff0900728c */ /* 0x000fc8000c742710 */
[----:B------:R-:W-:-:S06]  /*0470*/  UP2UR UR4, UPR, URZ, 0x4 ;  /* 0x00000004ff047883 */ /* 0x000fcc0008000000 */
[----:B------:R-:W-:Y:S01]  /*0480*/  MOV R79, UR4 ;  /* 0x00000004004f7c02 */ /* 0x000fe20008000f00 */
[----:B------:R-:W-:Y:S06]  /*0490*/  BRA.U !UP2, `(.L_x_8) ;  /* 0x000000010a207547 */ /* 0x000fec000b800000 */
[----:B-----5:R-:W-:Y:S01]  /*04a0*/  R2UR UR5, R40 ;  /* 0x00000000280572ca */ /* 0x020fe200000e0000 */
[----:B------:R-:W-:Y:S02]  /*04b0*/  UISETP.NE.U32.AND UP1, UPT, UR8, URZ, UPT ;  /* 0x000000ff0800728c */ /* 0x000fe4000bf25070 */
[----:B------:R-:W-:Y:S02]  /*04c0*/  USEL UR4, URZ, 0xffffffff, UP0 ;  /* 0xffffffffff047887 */ /* 0x000fe40008000000 */
[----:B------:R-:W-:-:S08]  /*04d0*/  UISETP.NE.AND.EX UP1, UPT, UR9, URZ, UPT, UP1 ;  /* 0x000000ff0900728c */ /* 0x000fd0000bf25310 */
[----:B------:R-:W-:-:S04]  /*04e0*/  UISETP.NE.AND UP0, UPT, UR5, URZ, UPT ;  /* 0x000000ff0500728c */ /* 0x000fc8000bf05270 */
[----:B------:R-:W-:-:S04]  /*04f0*/  @!UP1 USEL UR4, URZ, 0xffffffff, UP0 ;  /* 0xffffffffff049887 */ /* 0x000fc80008000000 */
[----:B------:R-:W-:-:S04]  /*0500*/  ULOP3.LUT UR4, UR4, 0x1, URZ, 0xc0, !UPT ;  /* 0x0000000104047892 */ /* 0x000fc8000f8ec0ff */
[----:B------:R-:W-:-:S11]  /*0510*/  UISETP.NE.U32.AND UP3, UPT, UR4, 0x1, UPT ;  /* 0x000000010400788c */ /* 0x000fd6000bf65070 */
.L_x_8:
[----:B------:R-:W3:Y:S01]  /*0520*/  SHFL.IDX PT, R0, R77, RZ, 0x1f ;  /* 0x00001fff4d007589 */ /* 0x000ee200000e0000 */
[----:B------:R-:W-:-:S04]  /*0530*/  UISETP.NE.AND UP0, UPT, UR25, 0x2, UPT ;  /* 0x000000021900788c */ /* 0x000fc8000bf05270 */
[----:B------:R-:W-:Y:S02]  /*0540*/  UISETP.EQ.AND UP1, UPT, UR27, URZ, !UP0 ;  /* 0x000000ff1b00728c */ /* 0x000fe4000c722270 */
[----:B------:R-:W-:-:S04]  /*0550*/  USEL UR41, URZ, 0x1, UP0 ;  /* 0x00000001ff297887 */ /* 0x000fc80008000000 */
[----:B------:R-:W-:Y:S02]  /*0560*/  PLOP3.LUT P3, PT, P1, PT, UP1, 0x80, 0x8 ;  /* 0x000000000008781c */ /* 0x000fe40000f6f018 */
[----:B---3--:R-:W-:-:S13]  /*0570*/  ISETP.NE.AND P0, PT, R0, RZ, PT ;  /* 0x000000ff0000720c */ /* 0x008fda0003f05270 */
[----:B------:R-:W-:Y:S05]  /*0580*/  @P0 BRA `(.L_x_9) ;  /* 0x00000000005c0947 */ /* 0x000fea0003800000 */
[----:B------:R-:W-:Y:S01]  /*0590*/  UMOV UR4, 0x400 ;  /* 0x0000040000047882 */ /* 0x000fe20000000000 */
[----:B------:R-:W-:Y:S01]  /*05a0*/  UMOV UR8, 0x1 ;  /* 0x0000000100087882 */ /* 0x000fe20000000000 */
[----:B------:R-:W-:Y:S01]  /*05b0*/  UMOV UR6, 0x2 ;  /* 0x0000000200067882 */ /* 0x000fe20000000000 */
[----:B------:R-:W-:Y:S02]  /*05c0*/  ULEA UR4, UR46, UR4, 0x18 ;  /* 0x000000042e047291 */ /* 0x000fe4000f8ec0ff */
[----:B------:R-:W-:-:S04]  /*05d0*/  UIADD3 UR8, UPT, UPT, -UR8, 0x100000, URZ ;  /* 0x0010000008087890 */ /* 0x000fc8000fffe1ff */
[----:B------:R-:W-:Y:S02]  /*05e0*/  USHF.L.U32 UR9, UR8, 0xb, URZ ;  /* 0x0000000b08097899 */ /* 0x000fe400080006ff */
[----:B------:R-:W-:Y:S02]  /*05f0*/  USHF.L.U32 UR8, UR8, 0x1, URZ ;  /* 0x0000000108087899 */ /* 0x000fe400080006ff */
[----:B------:R-:W-:-:S04]  /*0600*/  UIADD3 UR6, UPT, UPT, -UR6, 0x100000, URZ ;  /* 0x0010000006067890 */ /* 0x000fc8000fffe1ff */
[----:B------:R-:W-:Y:S02]  /*0610*/  USHF.L.U32 UR7, UR6, 0xb, URZ ;  /* 0x0000000b06077899 */ /* 0x000fe400080006ff */
[----:B------:R-:W-:Y:S01]  /*0620*/  USHF.L.U32 UR6, UR6, 0x1, URZ ;  /* 0x0000000106067899 */ /* 0x000fe200080006ff */
[----:B------:R-:W-:Y:S01]  /*0630*/  ELECT P0, URZ, PT ;  /* 0x0000000000ff782f */ /* 0x000fe20003800000 */
[----:B------:R-:W3:Y:S02]  /*0640*/  FENCE.VIEW.ASYNC.S ;  /* 0x00000000000073c6 */ /* 0x000ee40000000000 */
[----:B---3--:R3:W4:Y:S08]  /*0650*/  SYNCS.EXCH.64 URZ, [UR4], UR8 ;  /* 0x0000000804ff75b2 */ /* 0x0087300008000100 */
[----:B------:R3:W1:Y:S01]  /*0660*/  SYNCS.EXCH.64 URZ, [UR4+0x28], UR6 ;  /* 0x0000280604ff75b2 */ /* 0x0006620008000100 */
        /* <DEDUP_REMOVED lines=8> */
[----:B------:R-:W-:Y:S01]  /*06f0*/  NOP ;  /* 0x0000000000007918 */ /* 0x000fe20000000000 */
.L_x_9:
[----:B------:R-:W2:Y:S01]  /*0700*/  SHFL.IDX PT, R0, R77, RZ, 0x1f ;  /* 0x00001fff4d007589 */ /* 0x000ea200000e0000 */
[----:B------:R-:W-:Y:S01]  /*0710*/  NOP ;  /* 0x0000000000007918 */ /* 0x000fe20000000000 */
[----:B--2---:R-:W-:-:S13]  /*0720*/  ISETP.NE.AND P0, PT, R0, 0x1, PT ;  /* 0x000000010000780c */ /* 0x004fda0003f05270 */
[----:B------:R-:W-:Y:S05]  /*0730*/  @P0 BRA `(.L_x_10) ;  /* 0x0000000000440947 */ /* 0x000fea0003800000 */
[----:B---3--:R-:W-:Y:S01]  /*0740*/  UMOV UR4, 0x400 ;  /* 0x0000040000047882 */ /* 0x008fe20000000000 */
        /* <DEDUP_REMOVED lines=10> */
[----:B------:R-:W2:Y:S02]  /*07f0*/  FENCE.VIEW.ASYNC.S ;  /* 0x00000000000073c6 */ /* 0x000ea40000000000 */
[----:B--2---:R2:W3:Y:S08]  /*0800*/  SYNCS.EXCH.64 URZ, [UR4+0x50], UR8 ;  /* 0x0000500804ff75b2 */ /* 0x0044f00008000100 */
[----:B------:R2:W1:Y:S01]  /*0810*/  SYNCS.EXCH.64 URZ, [UR4+0x60], UR6 ;  /* 0x0000600604ff75b2 */ /* 0x0004620008000100 */
[----:B------:R2:W1:Y:S01]  /*0820*/  SYNCS.EXCH.64 URZ, [UR4+0x58], UR8 ;  /* 0x0000580804ff75b2 */ /* 0x0004620008000100 */
[----:B------:R2:W1:Y:S01]  /*0830*/  SYNCS.EXCH.64 URZ, [UR4+0x68], UR6 ;  /* 0x0000680604ff75b2 */ /* 0x0004620008000100 */
[----:B------:R-:W-:Y:S01]  /*0840*/  NOP ;  /* 0x0000000000007918 */ /* 0x000fe20000000000 */
.L_x_10:
[----:B------:R-:W4:Y:S01]  /*0850*/  SHFL.IDX PT, R0, R77, RZ, 0x1f ;  /* 0x00001fff4d007589 */ /* 0x000f2200000e0000 */
[----:B------:R-:W-:Y:S01]  /*0860*/  NOP ;  /* 0x0000000000007918 */ /* 0x000fe20000000000 */
[----:B----4-:R-:W-:-:S13]  /*0870*/  ISETP.NE.AND P0, PT, R0, 0x3, PT ;  /* 0x000000030000780c */ /* 0x010fda0003f05270 */
[----:B------:R-:W-:Y:S05]  /*0880*/  @P0 BRA `(.L_x_11) ;  /* 0x00000000002c0947 */ /* 0x000fea0003800000 */
[----:B--23--:R-:W-:Y:S01]  /*0890*/  UMOV UR6, 0x400 ;  /* 0x0000040000067882 */ /* 0x00cfe20000000000 */
[----:B------:R-:W-:Y:S01]  /*08a0*/  UMOV UR4, 0x20 ;  /* 0x0000002000047882 */ /* 0x000fe20000000000 */
[----:B------:R-:W-:Y:S02]  /*08b0*/  ULEA UR6, UR46, UR6, 0x18 ;  /* 0x000000062e067291 */ /* 0x000fe4000f8ec0ff */
[----:B------:R-:W-:-:S04]  /*08c0*/  UIADD3 UR4, UPT, UPT, -UR4, 0x100000, URZ ;  /* 0x0010000004047890 */ /* 0x000fc8000fffe1ff */
[----:B------:R-:W-:Y:S02]  /*08d0*/  USHF.L.U32 UR5, UR4, 0xb, URZ ;  /* 0x0000000b04057899 */ /* 0x000fe400080006ff */
[----:B------:R-:W-:Y:S01]  /*08e0*/  USHF.L.U32 UR4, UR4, 0x1, URZ ;  /* 0x0000000104047899 */ /* 0x000fe200080006ff */
[----:B------:R-:W-:Y:S01]  /*08f0*/  ELECT P0, URZ, PT ;  /* 0x0000000000ff782f */ /* 0x000fe20003800000 */
[----:B------:R-:W2:Y:S10]  /*0900*/  FENCE.VIEW.ASYNC.S ;  /* 0x00000000000073c6 */ /* 0x000eb40000000000 */
[----:B--2---:R4:W2:Y:S01]  /*0910*/  SYNCS.EXCH.64 URZ, [UR6+0x70], UR4 ;  /* 0x0000700406ff75b2 */ /* 0x0048a20008000100 */
[----:B------:R4:W3:Y:S02]  /*0920*/  SYNCS.EXCH.64 URZ, [UR6+0x78], UR4 ;  /* 0x0000780406ff75b2 */ /* 0x0008e40008000100 */
[----:B----4-:R-:W-:Y:S01]  /*0930*/  NOP ;  /* 0x0000000000007918 */ /* 0x010fe20000000000 */
.L_x_11:
[----:B------:R-:W4:Y:S01]  /*0940*/  SHFL.IDX PT, R0, R77, RZ, 0x1f ;  /* 0x00001fff4d007589 */ /* 0x000f2200000e0000 */
[----:B------:R-:W-:Y:S01]  /*0950*/  NOP ;  /* 0x0000000000007918 */ /* 0x000fe20000000000 */
[----:B----4-:R-:W-:-:S13]  /*0960*/  ISETP.NE.AND P0, PT, R0, 0x4, PT ;  /* 0x000000040000780c */ /* 0x010fda0003f05270 */
[----:B------:R-:W-:Y:S05]  /*0970*/  @P0 BRA `(.L_x_12) ;  /* 0x0000000000480947 */ /* 0x000fea0003800000 */
[----:B--23--:R-:W-:Y:S01]  /*0980*/  UMOV UR4, 0x3a0 ;  /* 0x000003a000047882 */ /* 0x00cfe20000000000 */
[----:B------:R-:W-:Y:S01]  /*0990*/  UMOV UR6, 0x400 ;  /* 0x0000040000067882 */ /* 0x000fe20000000000 */
[----:B------:R-:W-:Y:S01]  /*09a0*/  USEL UR4, UR4, 0x320, UP3 ;  /* 0x0000032004047887 */ /* 0x000fe20009800000 */
        /* <DEDUP_REMOVED lines=10> */
[----:B--2---:R4:W2:Y:S08]  /*0a50*/  SYNCS.EXCH.64 URZ, [UR6+0x80], UR8 ;  /* 0x0000800806ff75b2 */ /* 0x0048b00008000100 */
[----:B------:R4:W3:Y:S01]  /*0a60*/  SYNCS.EXCH.64 URZ, [UR6+0x90], UR4 ;  /* 0x0000900406ff75b2 */ /* 0x0008e20008000100 */
[----:B------:R4:W1:Y:S01]  /*0a70*/  SYNCS.EXCH.64 URZ, [UR6+0x88], UR8 ;  /* 0x0000880806ff75b2 */ /* 0x0008620008000100 */
[----:B------:R4:W1:Y:S02]  /*0a80*/  SYNCS.EXCH.64 URZ, [UR6+0x98], UR4 ;  /* 0x0000980406ff75b2 */ /* 0x0008640008000100 */
[----:B----4-:R-:W-:Y:S01]  /*0a90*/  NOP ;  /* 0x0000000000007918 */ /* 0x010fe20000000000 */
.L_x_12:
[----:B------:R-:W4:Y:S01]  /*0aa0*/  SHFL.IDX PT, R0, R77, RZ, 0x1f ;  /* 0x00001fff4d007589 */ /* 0x000f2200000e0000 */
[----:B------:R-:W-:Y:S01]  /*0ab0*/  NOP ;  /* 0x0000000000007918 */ /* 0x000fe20000000000 */
[----:B----4-:R-:W-:-:S13]  /*0ac0*/  ISETP.NE.AND P0, PT, R0, 0x5, PT ;  /* 0x000000050000780c */ /* 0x010fda0003f05270 */
[----:B------:R-:W-:Y:S05]  /*0ad0*/  @P0 BRA `(.L_x_13) ;  /* 0x0000000000540947 */ /* 0x000fea0003800000 */
[----:B--23--:R-:W-:Y:S01]  /*0ae0*/  UMOV UR4, 0x400 ;  /* 0x0000040000047882 */ /* 0x00cfe20000000000 */
        /* <DEDUP_REMOVED lines=14> */
[----:B------:R4:W1:Y:S01]  /*0bd0*/  SYNCS.EXCH.64 URZ, [UR4+0xc8], UR8 ;  /* 0x0000c80804ff75b2 */ /* 0x0008620008000100 */
[----:B------:R4:W1:Y:S01]  /*0be0*/  SYNCS.EXCH.64 URZ, [UR4+0xb0], UR6 ;  /* 0x0000b00604ff75b2 */ /* 0x0008620008000100 */
[----:B------:R4:W1:Y:S01]  /*0bf0*/  SYNCS.EXCH.64 URZ, [UR4+0xd0], UR8 ;  /* 0x0000d00804ff75b2 */ /* 0x0008620008000100 */
[----:B------:R4:W1:Y:S01]  /*0c00*/  SYNCS.EXCH.64 URZ, [UR4+0xb8], UR6 ;  /* 0x0000b80604ff75b2 */ /* 0x0008620008000100 */
[----:B------:R4:W1:Y:S02]  /*0c10*/  SYNCS.EXCH.64 URZ, [UR4+0xd8], UR8 ;  /* 0x0000d80804ff75b2 */ /* 0x0008640008000100 */
[----:B----4-:R-:W-:Y:S01]  /*0c20*/  NOP ;  /* 0x0000000000007918 */ /* 0x010fe20000000000 */
.L_x_13:
[----:B------:R-:W4:Y:S01]  /*0c30*/  SHFL.IDX PT, R0, R77, RZ, 0x1f ;  /* 0x00001fff4d007589 */ /* 0x000f2200000e0000 */
[----:B------:R-:W-:Y:S01]  /*0c40*/  ISETP.NE.OR P1, PT, RZ, UR25, !P1 ;  /* 0x00000019ff007c0c */ /* 0x000fe2000cf25670 */
        /* <DEDUP_REMOVED lines=12> */
[----:B------:R4:W3:Y:S01]  /*0d10*/  SYNCS.EXCH.64 URZ, [UR4+0xf0], UR6 ;  /* 0x0000f00604ff75b2 */ /* 0x0008e20008000100 */
[----:B------:R4:W1:Y:S01]  /*0d20*/  SYNCS.EXCH.64 URZ, [UR4+0xe8], UR6 ;  /* 0x0000e80604ff75b2 */ /* 0x0008620008000100 */
[----:B------:R4:W1:Y:S02]  /*0d30*/  SYNCS.EXCH.64 URZ, [UR4+0xf8], UR6 ;  /* 0x0000f80604ff75b2 */ /* 0x0008640008000100 */
[----:B----4-:R-:W-:Y:S01]  /*0d40*/  NOP ;  /* 0x0000000000007918 */ /* 0x010fe20000000000 */
.L_x_14:
[----:B------:R-:W-:Y:S01]  /*0d50*/  VOTEU.ALL UP0, P1 ;  /* 0x0000000000ff7886 */ /* 0x000fe20000800000 */
[----:B--23--:R-:W-:Y:S01]  /*0d60*/  UMOV UR4, 0x20 ;  /* 0x0000002000047882 */ /* 0x00cfe20000000000 */
[----:B------:R-:W2:Y:S01]  /*0d70*/  LDCU UR7, c[0x0][0x36c] ;  /* 0x00006d80ff0777ac */ /* 0x000ea20008000800 */
[----:B------:R-:W-:Y:S01]  /*0d80*/  NOP ;  /* 0x0000000000007918 */ /* 0x000fe20000000000 */
[----:B------:R-:W-:Y:S01]  /*0d90*/  LOP3.LUT R0, R87, 0x1f, RZ, 0xc0, !PT ;  /* 0x0000001f57007812 */ /* 0x000fe200078ec0ff */
[----:B------:R-:W-:Y:S01]  /*0da0*/  @!UP0 UMOV UR6, 0x400 ;  /* 0x0000040000068882 */ /* 0x000fe20000000000 */
[----:B------:R-:W-:-:S04]  /*0db0*/  @!UP0 UIADD3 UR4, UPT, UPT, -UR4, 0x100000, URZ ;  /* 0x0010000004048890 */ /* 0x000fc8000fffe1ff */
[----:B------:R-:W-:Y:S02]  /*0dc0*/  @!UP0 USHF.L.U32 UR5, UR4, 0xb, URZ ;  /* 0x0000000b04058899 */ /* 0x000fe400080006ff */
[----:B------:R-:W-:Y:S02]  /*0dd0*/  @!UP0 USHF.L.U32 UR4, UR4, 0x1, URZ ;  /* 0x0000000104048899 */ /* 0x000fe400080006ff */
[----:B------:R-:W-:Y:S01]  /*0de0*/  @!UP0 ULEA UR6, UR46, UR6, 0x18 ;  /* 0x000000062e068291 */ /* 0x000fe2000f8ec0ff */
[----:B------:R-:W-:Y:S01]  /*0df0*/  VOTEU.ALL UP0, P1 ;  /* 0x0000000000ff7886 */ /* 0x000fe20000800000 */
[----:B------:R-:W-:Y:S02]  /*0e00*/  UISETP.NE.AND UP4, UPT, UR25, URZ, UPT ;  /* 0x000000ff1900728c */ /* 0x000fe4000bf85270 */
[----:B--2---:R-:W-:Y:S01]  /*0e10*/  UISETP.EQ.U32.AND UP5, UPT, UR7, 0x1, UPT ;  /* 0x000000010700788c */ /* 0x004fe2000bfa2070 */
[----:B------:R-:W2:Y:S07]  /*0e20*/  FENCE.VIEW.ASYNC.S ;  /* 0x00000000000073c6 */ /* 0x000eae0000000000 */
[----:B--2---:R2:W3:Y:S01]  /*0e30*/  @!UP0 SYNCS.EXCH.64 URZ, [UR6+0x100], UR4 ;  /* 0x0001000406ff85b2 */ /* 0x0044e20008000100 */
[----:B------:R-:W-:Y:S05]  /*0e40*/  BRA.U !UP5, `(.L_x_15) ;  /* 0x000000010d087547 */ /* 0x000fea000b800000 */
[----:B-1-3--:R-:W-:Y:S01]  /*0e50*/  UCGABAR_ARV ;  /* 0x00000000000079c7 */ /* 0x00afe20008000000 */
[----:B------:R-:W-:Y:S05]  /*0e60*/  BRA `(.L_x_16) ;  /* 0x0000000000047947 */ /* 0x000fea0003800000 */
.L_x_15:
[----:B-1-3--:R-:W-:Y:S01]  /*0e70*/  NOP ;  /* 0x0000000000007918 */ /* 0x00afe20000000000 */
.L_x_16:
[----:B------:R-:W1:Y:S01]  /*0e80*/  S2UR UR20, SR_CTAID.X ;  /* 0x00000000001479c3 */ /* 0x000e620000002500 */
[----:B------:R-:W-:-:S05]  /*0e90*/  CS2R.32 R78, SR_CgaSize ;  /* 0x00000000004e7805 */ /* 0x000fca0000008a00 */
[----:B------:R-:W-:-:S05]  /*0ea0*/  IMAD R78, R78, -0xa0, RZ ;  /* 0xffffff604e4e7824 */ /* 0x000fca00078e02ff */
[----:B--2---:R-:W-:-:S14]  /*0eb0*/  R2UR UR5, R78 ;  /* 0x000000004e0572ca */ /* 0x004fdc00000e0000 */
[----:B------:R-:W2:Y:S01]  /*0ec0*/  LDCU UR5, c[0x0][UR5+0x2b0] ;  /* 0x00005600050577ac */ /* 0x000ea20008000800 */
[----:B------:R-:W-:-:S05]  /*0ed0*/  CS2R.32 R78, SR_CgaSize ;  /* 0x00000000004e7805 */ /* 0x000fca0000008a00 */
[----:B------:R-:W-:-:S05]  /*0ee0*/  IMAD R78, R78, -0xa0, RZ ;  /* 0xffffff604e4e7824 */ /* 0x000fca00078e02ff */
[----:B------:R-:W-:-:S14]  /*0ef0*/  R2UR UR4, R78 ;  /* 0x000000004e0472ca */ /* 0x000fdc00000e0000 */
[----:B------:R-:W3:Y:S01]  /*0f00*/  LDCU UR4, c[0x0][UR4+0x2b4] ;  /* 0x00005680040477ac */ /* 0x000ee20008000800 */
[----:B------:R-:W4:Y:S01]  /*0f10*/  S2UR UR7, SR_CTAID.Y ;  /* 0x00000000000779c3 */ /* 0x000f220000002600 */
[----:B------:R-:W-:-:S05]  /*0f20*/  CS2R.32 R78, SR_CgaSize ;  /* 0x00000000004e7805 */ /* 0x000fca0000008a00 */
[----:B------:R-:W-:-:S05]  /*0f30*/  IMAD R78, R78, -0xa0, RZ ;  /* 0xffffff604e4e7824 */ /* 0x000fca00078e02ff */
[----:B------:R-:W-:-:S14]  /*0f40*/  R2UR UR8, R78 ;  /* 0x000000004e0872ca */ /* 0x000fdc00000e0000 */
[----:B------:R-:W3:Y:S01]  /*0f50*/  LDCU UR8, c[0x0][UR8+0x2a0] ;  /* 0x00005400080877ac */ /* 0x000ee20008000800 */
[----:B------:R-:W3:Y:S01]  /*0f60*/  LDCU UR21, c[0x0][0xb24] ;  /* 0x00016480ff1577ac */ /* 0x000ee20008000800 */
[----:B------:R-:W1:Y:S01]  /*0f70*/  S2UR UR36, SR_CTAID.Z ;  /* 0x00000000002479c3 */ /* 0x000e620000002700 */
[----:B------:R-:W-:-:S05]  /*0f80*/  CS2R.32 R78, SR_CgaSize ;  /* 0x00000000004e7805 */ /* 0x000fca0000008a00 */
[----:B------:R-:W-:-:S05]  /*0f90*/  IMAD R78, R78, -0xa0, RZ ;  /* 0xffffff604e4e7824 */ /* 0x000fca00078e02ff */
[----:B------:R-:W-:-:S14]  /*0fa0*/  R2UR UR63, R78 ;  /* 0x000000004e3f72ca */ /* 0x000fdc00000e0000 */
[----:B------:R-:W3:Y:S01]  /*0fb0*/  LDCU UR63, c[0x0][UR63+0x2a4] ;  /* 0x000054803f3f77ac */ /* 0x000ee20008000800 */
[----:B------:R-:W-:Y:S02]  /*0fc0*/  UISETP.GT.U32.AND UP0, UPT, UR27, 0xffff, UPT ;  /* 0x0000ffff1b00788c */ /* 0x000fe4000bf04070 */
[----:B------:R-:W-:Y:S01]  /*0fd0*/  USHF.L.U32 UR29, UR46, 0x9, URZ ;  /* 0x000000092e1d7899 */ /* 0x000fe200080006ff */
[----:B-1----:R-:W-:Y:S01]  /*0fe0*/  I2FP.F32.U32 R3, UR20 ;  /* 0x0000001400037c45 */ /* 0x002fe20008201000 */
[----:B------:R-:W-:Y:S01]  /*0ff0*/  UMOV UR32, 0x5 ;  /* 0x0000000500207882 */ /* 0x000fe20000000000 */
[----:B------:R-:W1:Y:S03]  /*1000*/  LDCU UR42, c[0x0][0xb24] ;  /* 0x00016480ff2a77ac */ /* 0x000e660008000800 */
[----:B--2---:R-:W-:Y:S01]  /*1010*/  FMUL R3, R3, UR5 ;  /* 0x0000000503037c20 */ /* 0x004fe20008400000 */
[----:B------:R-:W2:Y:S01]  /*1020*/  LDCU UR31, c[0x0][0xb30] ;  /* 0x00016600ff1f77ac */ /* 0x000ea20008000800 */
[----:B----4-:R-:W-:Y:S01]  /*1030*/  I2FP.F32.U32 R2, UR7 ;  /* 0x0000000700027c45 */ /* 0x010fe20008201000 */
[----:B------:R-:W-:-:S03]  /*1040*/  USHF.L.U32 UR45, UR20, 0x6, URZ ;  /* 0x00000006142d7899 */ /* 0x000fc600080006ff */
[----:B------:R-:W4:Y:S01]  /*1050*/  F2I.U32.TRUNC.NTZ R3, R3 ;  /* 0x0000000300037305 */ /* 0x000f22000020f000 */
[----:B------:R-:W-:Y:S01]  /*1060*/  USEL UR26, UR27, 0xffff, !UP0 ;  /* 0x0000ffff1b1a7887 */ /* 0x000fe2000c000000 */
[----:B---3--:R-:W-:Y:S01]  /*1070*/  FMUL R2, R2, UR4 ;  /* 0x0000000402027c20 */ /* 0x008fe20008400000 */
[----:B------:R-:W-:Y:S01]  /*1080*/  UISETP.GE.AND UP2, UPT, UR21, 0x1, UPT ;  /* 0x000000011500788c */ /* 0x000fe2000bf46270 */
[----:B------:R-:W-:-:S04]  /*1090*/  UMOV UR24, UR7 ;  /* 0x0000000700187c82 */ /* 0x000fc80008000000 */
[----:B------:R-:W3:Y:S01]  /*10a0*/  F2I.U32.TRUNC.NTZ R2, R2 ;  /* 0x0000000200027305 */ /* 0x000ee2000020f000 */
[----:B----4-:R-:W-:Y:S02]  /*10b0*/  R2UR UR4, R3 ;  /* 0x00000000030472ca */ /* 0x010fe400000e0000 */
[----:B------:R-:W-:Y:S02]  /*10c0*/  PRMT R3, RZ, 0x7610, R3 ;  /* 0x00007610ff037816 */ /* 0x000fe40000000003 */
[----:B---3--:R-:W-:Y:S02]  /*10d0*/  R2UR UR6, R2 ;  /* 0x00000000020672ca */ /* 0x008fe400000e0000 */
[----:B------:R-:W-:-:S07]  /*10e0*/  PRMT R2, RZ, 0x7610, R2 ;  /* 0x00007610ff027816 */ /* 0x000fce0000000002 */
[----:B------:R-:W-:-:S04]  /*10f0*/  UIADD3 UR5, UPT, UPT, -UR4, URZ, URZ ;  /* 0x000000ff04057290 */ /* 0x000fc8000fffe1ff */
[----:B------:R-:W-:Y:S02]  /*1100*/  UIMAD UR5, UR8, UR5, UR20 ;  /* 0x00000005080572a4 */ /* 0x000fe4000f8e0214 */
[----:B------:R-:W-:-:S04]  /*1110*/  UIADD3 UR4, UPT, UPT, -UR6, URZ, URZ ;  /* 0x000000ff06047290 */ /* 0x000fc8000fffe1ff */
[----:B------:R-:W-:Y:S01]  /*1120*/  IMAD.U32 R78, RZ, RZ, UR5 ;  /* 0x00000005ff4e7e24 */ /* 0x000fe2000f8e00ff */
[----:B------:R-:W-:Y:S01]  /*1130*/  UIMAD UR63, UR63, UR4, UR7 ;  /* 0x000000043f3f72a4 */ /* 0x000fe2000f8e0207 */
[----:B-12---:R-:W-:Y:S11]  /*1140*/  BRA.U UP4, `(.L_x_17) ;  /* 0x0000000104407547 */ /* 0x006ff6000b800000 */
[----:B------:R-:W-:-:S13]  /*1150*/  R2UR UR4, R78 ;  /* 0x000000004e0472ca */ /* 0x000fda00000e0000 */
[----:B------:R-:W-:Y:S02]  /*1160*/  UISETP.GT.U32.AND UP0, UPT, UR4, 0x1, UPT ;  /* 0x000000010400788c */ /* 0x000fe4000bf04070 */
[----:B------:R-:W-:Y:S02]  /*1170*/  ULOP3.LUT UR4, UR4, 0xfffffffe, URZ, 0xc0, !UPT ;  /* 0xfffffffe04047892 */ /* 0x000fe4000f8ec0ff */
[----:B------:R-:W-:Y:S02]  /*1180*/  UISETP.NE.AND UP1, UPT, UR63, URZ, UP0 ;  /* 0x000000ff3f00728c */ /* 0x000fe40008725270 */
[----:B------:R-:W-:Y:S02]  /*1190*/  UISETP.NE.AND UP0, UPT, UR63, 0x1, UP0 ;  /* 0x000000013f00788c */ /* 0x000fe40008705270 */
[----:B------:R-:W-:Y:S02]  /*11a0*/  USEL UR7, URZ, 0x1, UP1 ;  /* 0x00000001ff077887 */ /* 0x000fe40008800000 */
[----:B------:R-:W-:-:S02]  /*11b0*/  USEL UR6, URZ, 0x4, UP0 ;  /* 0x00000004ff067887 */ /* 0x000fc40008000000 */
[----:B------:R-:W-:Y:S02]  /*11c0*/  USEL UR5, URZ, 0x2, UP1 ;  /* 0x00000002ff057887 */ /* 0x000fe40008800000 */
[----:B------:R-:W-:Y:S02]  /*11d0*/  ULEA UR4, UR63, UR4, 0x1 ;  /* 0x000000043f047291 */ /* 0x000fe4000f8e08ff */
[----:B------:R-:W-:Y:S02]  /*11e0*/  USEL UR8, URZ, 0x8, UP0 ;  /* 0x00000008ff087887 */ /* 0x000fe40008000000 */
[----:B------:R-:W-:-:S03]  /*11f0*/  UIADD3 UR5, UPT, UPT, UR5, UR6, UR7 ;  /* 0x0000000605057290 */ /* 0x000fc6000fffe007 */
[----:B------:R-:W-:Y:S01]  /*1200*/  UMOV UR6, 0x3 ;  /* 0x0000000300067882 */ /* 0x000fe20000000000 */
[----:B------:R-:W-:Y:S02]  /*1210*/  UIADD3 UR5, UPT, UPT, UR5, UR8, URZ ;  /* 0x0000000805057290 */ /* 0x000fe4000fffe0ff */
[----:B------:R-:W-:-:S04]  /*1220*/  USHF.L.U32 UR4, UR6, UR4, URZ ;  /* 0x0000000406047299 */ /* 0x000fc800080006ff */
[----:B------:R-:W-:Y:S02]  /*1230*/  MOV R3, UR5 ;  /* 0x0000000500037c02 */ /* 0x000fe40008000f00 */
[----:B------:R-:W-:Y:S02]  /*1240*/  IMAD.U32 R2, RZ, RZ, UR4 ;  /* 0x00000004ff027e24 */ /* 0x000fe4000f8e00ff */
.L_x_17:
[----:B------:R-:W-:Y:S05]  /*1250*/  BRA.U !UP2, `(.L_x_18) ;  /* 0x000000010ad47547 */ /* 0x000fea000b800000 */
[----:B------:R-:W1:Y:S01]  /*1260*/  LDCU.128 UR12, c[0x0][0xb10] ;  /* 0x00016200ff0c77ac */ /* 0x000e620008000c00 */
[----:B------:R-:W2:Y:S01]  /*1270*/  LDCU UR6, c[0x0][0x370] ;  /* 0x00006e00ff0677ac */ /* 0x000ea20008000800 */
[----:B------:R-:W3:Y:S01]  /*1280*/  LDCU UR5, c[0x0][0x374] ;  /* 0x00006e80ff0577ac */ /* 0x000ee20008000800 */
[----:B------:R-:W4:Y:S01]  /*1290*/  LDCU UR30, c[0x0][0xb0c] ;  /* 0x00016180ff1e77ac */ /* 0x000f220008000800 */
[----:B------:R-:W4:Y:S01]  /*12a0*/  LDCU UR4, c[0x0][0xb20] ;  /* 0x00016400ff0477ac */ /* 0x000f220008000800 */
[----:B------:R-:W4:Y:S01]  /*12b0*/  LDCU.64 UR8, c[0x0][0xb28] ;  /* 0x00016500ff0877ac */ /* 0x000f220008000a00 */
[----:B-1----:R-:W-:Y:S02]  /*12c0*/  UISETP.NE.AND UP0, UPT, UR14, 0x1, UPT ;  /* 0x000000010e00788c */ /* 0x002fe4000bf05270 */
[----:B---3--:R-:W-:Y:S02]  /*12d0*/  UIMAD.WIDE.U32 UR10, UR5, UR15, URZ ;  /* 0x0000000f050a72a5 */ /* 0x008fe4000f8e00ff */
[----:B--2---:R-:W-:-:S02]  /*12e0*/  UIMAD.WIDE.U32 UR18, UR6, UR12, URZ ;  /* 0x0000000c061272a5 */ /* 0x004fc4000f8e00ff */
[----:B----4-:R-:W-:Y:S02]  /*12f0*/  UISETP.NE.AND UP1, UPT, UR30, 0x1, UPT ;  /* 0x000000011e00788c */ /* 0x010fe4000bf25270 */
[----:B------:R-:W-:Y:S01]  /*1300*/  UISETP.NE.AND UP2, UPT, UR21, 0x1, UPT ;  /* 0x000000011500788c */ /* 0x000fe2000bf45270 */
[----:B------:R-:W-:Y:S02]  /*1310*/  UMOV UR10, UR11 ;  /* 0x0000000b000a7c82 */ /* 0x000fe40008000000 */
[----:B------:R-:W-:Y:S01]  /*1320*/  UMOV UR18, UR19 ;  /* 0x0000001300127c82 */ /* 0x000fe20008000000 */
[----:B------:R-:W-:Y:S02]  /*1330*/  @UP0 USHF.R.U32.HI UR5, URZ, UR4, UR10 ;  /* 0x00000004ff050299 */ /* 0x000fe4000801160a */
[----:B------:R-:W-:Y:S02]  /*1340*/  UIMAD.WIDE.U32 UR22, UR24, UR15, URZ ;  /* 0x0000000f181672a5 */ /* 0x000fe4000f8e00ff */
[----:B------:R-:W-:-:S02]  /*1350*/  UIMAD.WIDE.U32 UR10, UR5, UR8, URZ ;  /* 0x00000008050a72a5 */ /* 0x000fc4000f8e00ff */
[----:B------:R-:W-:Y:S02]  /*1360*/  @UP1 USHF.R.U32.HI UR6, URZ, UR13, UR18 ;  /* 0x0000000dff061299 */ /* 0x000fe40008011612 */
[----:B------:R-:W-:Y:S02]  /*1370*/  UIMAD.WIDE.U32 UR16, UR20, UR12, URZ ;  /* 0x0000000c141072a5 */ /* 0x000fe4000f8e00ff */
[----:B------:R-:W-:Y:S01]  /*1380*/  UIMAD.WIDE.U32 UR18, UR6, UR8, URZ ;  /* 0x00000008061272a5 */ /* 0x000fe2000f8e00ff */
[----:B------:R-:W-:Y:S01]  /*1390*/  UMOV UR22, UR23 ;  /* 0x0000001700167c82 */ /* 0x000fe20008000000 */
[----:B------:R-:W-:Y:S01]  /*13a0*/  UMOV UR10, UR11 ;  /* 0x0000000b000a7c82 */ /* 0x000fe20008000000 */
[----:B------:R-:W-:Y:S02]  /*13b0*/  USHF.R.U32.HI UR22, URZ, UR4, UR22 ;  /* 0x00000004ff167299 */ /* 0x000fe40008011616 */
[----:B------:R-:W-:Y:S02]  /*13c0*/  @UP2 USHF.R.U32.HI UR5, URZ, UR9, UR10 ;  /* 0x00000009ff052299 */ /* 0x000fe4000801160a */
[----:B------:R-:W-:Y:S01]  /*13d0*/  UMOV UR7, UR19 ;  /* 0x0000001300077c82 */ /* 0x000fe20008000000 */
[----:B------:R-:W-:Y:S01]  /*13e0*/  UMOV UR16, UR17 ;  /* 0x0000001100107c82 */ /* 0x000fe20008000000 */
[----:B------:R-:W-:-:S02]  /*13f0*/  @UP2 USHF.R.U32.HI UR6, URZ, UR9, UR7 ;  /* 0x00000009ff062299 */ /* 0x000fc40008011607 */
[----:B------:R-:W-:Y:S02]  /*1400*/  USHF.R.U32.HI UR13, URZ, UR13, UR16 ;  /* 0x0000000dff0d7299 */ /* 0x000fe40008011610 */
[----:B------:R-:W-:Y:S02]  /*1410*/  USEL UR4, UR24, UR22, !UP0 ;  /* 0x0000001618047287 */ /* 0x000fe4000c000000 */
[----:B------:R-:W-:Y:S02]  /*1420*/  UIMAD UR7, UR5, UR21, URZ ;  /* 0x00000015050772a4 */ /* 0x000fe4000f8e02ff */
[----:B------:R-:W-:Y:S02]  /*1430*/  USEL UR5, UR20, UR13, !UP1 ;  /* 0x0000000d14057287 */ /* 0x000fe4000c800000 */
[----:B------:R-:W-:Y:S02]  /*1440*/  UIMAD UR12, UR6, UR21, URZ ;  /* 0x00000015060c72a4 */ /* 0x000fe4000f8e02ff */
[----:B------:R-:W-:-:S02]  /*1450*/  UISETP.GE.AND UP0, UPT, UR4, UR7, UPT ;  /* 0x000000070400728c */ /* 0x000fc4000bf06270 */
[----:B------:R-:W-:Y:S02]  /*1460*/  UIMAD.WIDE.U32 UR10, UR4, UR8, URZ ;  /* 0x00000008040a72a5 */ /* 0x000fe4000f8e00ff */
[----:B------:R-:W-:Y:S02]  /*1470*/  UISETP.GE.OR UP0, UPT, UR5, UR12, UP0 ;  /* 0x0000000c0500728c */ /* 0x000fe40008706670 */
[----:B------:R-:W-:Y:S02]  /*1480*/  UIMAD.WIDE.U32 UR12, UR5, UR8, URZ ;  /* 0x00000008050c72a5 */ /* 0x000fe4000f8e00ff */
[----:B------:R-:W-:Y:S01]  /*1490*/  UIADD3 UR10, UPT, UPT, -UR4, URZ, URZ ;  /* 0x000000ff040a7290 */ /* 0x000fe2000fffe1ff */
[----:B------:R-:W-:Y:S01]  /*14a0*/  UMOV UR8, UR11 ;  /* 0x0000000b00087c82 */ /* 0x000fe20008000000 */
[----:B------:R-:W-:Y:S02]  /*14b0*/  UIADD3 UR11, UPT, UPT, -UR5, URZ, URZ ;  /* 0x000000ff050b7290 */ /* 0x000fe4000fffe1ff */
[----:B------:R-:W-:-:S03]  /*14c0*/  USHF.R.U32.HI UR8, URZ, UR9, UR8 ;  /* 0x00000009ff087299 */ /* 0x000fc60008011608 */
[----:B------:R-:W-:Y:S01]  /*14d0*/  @!UP0 UMOV UR7, UR13 ;  /* 0x0000000d00078c82 */ /* 0x000fe20008000000 */
[----:B------:R-:W-:Y:S02]  /*14e0*/  UIMAD UR24, UR14, UR10, UR24 ;  /* 0x0000000a0e1872a4 */ /* 0x000fe4000f8e0218 */
[----:B------:R-:W-:Y:S02]  /*14f0*/  USEL UR8, UR4, UR8, !UP2 ;  /* 0x0000000804087287 */ /* 0x000fe4000d000000 */
[----:B------:R-:W-:Y:S02]  /*1500*/  @!UP0 USHF.R.U32.HI UR7, URZ, UR9, UR7 ;  /* 0x00000009ff078299 */ /* 0x000fe40008011607 */
[----:B------:R-:W-:Y:S02]  /*1510*/  UIADD3 UR9, UPT, UPT, -UR8, URZ, URZ ;  /* 0x000000ff08097290 */ /* 0x000fe4000fffe1ff */
[----:B------:R-:W-:Y:S02]  /*1520*/  @!UP0 USEL UR7, UR5, UR7, !UP2 ;  /* 0x0000000705078287 */ /* 0x000fe4000d000000 */
[----:B------:R-:W-:-:S02]  /*1530*/  UIMAD UR9, UR21, UR9, UR4 ;  /* 0x00000009150972a4 */ /* 0x000fc4000f8e0204 */
[----:B------:R-:W-:Y:S02]  /*1540*/  @!UP0 UIADD3 UR8, UPT, UPT, UR8, -UR7, URZ ;  /* 0x8000000708088290 */ /* 0x000fe4000fffe0ff */
[----:B------:R-:W-:Y:S02]  /*1550*/  @!UP0 UIMAD UR6, UR9, UR6, UR7 ;  /* 0x00000006090682a4 */ /* 0x000fe4000f8e0207 */
[----:B------:R-:W-:Y:S02]  /*1560*/  @!UP0 UIMAD UR4, UR8, UR21, UR5 ;  /* 0x00000015080482a4 */ /* 0x000fe4000f8e0205 */
[----:B------:R-:W-:Y:S02]  /*1570*/  UIMAD UR20, UR30, UR11, UR20 ;  /* 0x0000000b1e1472a4 */ /* 0x000fe4000f8e0214 */
[----:B------:R-:W-:Y:S01]  /*1580*/  UIMAD UR24, UR4, UR14, UR24 ;  /* 0x0000000e041872a4 */ /* 0x000fe2000f8e0218 */
[----:B------:R-:W-:Y:S02]  /*1590*/  @!UP0 UMOV UR5, UR6 ;  /* 0x0000000600058c82 */ /* 0x000fe40008000000 */
[----:B------:R-:W-:-:S12]  /*15a0*/  UIMAD UR20, UR5, UR30, UR20 ;  /* 0x0000001e051472a4 */ /* 0x000fd8000f8e0214 */
.L_x_18:
[----:B------:R-:W-:Y:S02]  /*15b0*/  UISETP.NE.AND UP1, UPT, UR31, 0x1, UPT ;  /* 0x000000011f00788c */ /* 0x000fe4000bf25270 */
[----:B------:R-:W-:Y:S02]  /*15c0*/  ULOP3.LUT UR21, UR26, 0xffff, URZ, 0xc0, !UPT ;  /* 0x0000ffff1a157892 */ /* 0x000fe4000f8ec0ff */
[----:B------:R-:W-:Y:S02]  /*15d0*/  UISETP.NE.AND UP0, UPT, UR25, 0x2, UPT ;  /* 0x000000021900788c */ /* 0x000fe4000bf05270 */
[----:B------:R-:W-:Y:S02]  /*15e0*/  ULOP3.LUT UR22, UR29, 0x400, URZ, 0xc0, !UPT ;  /* 0x000004001d167892 */ /* 0x000fe4000f8ec0ff */
[----:B------:R-:W-:Y:S02]  /*15f0*/  ULOP3.LUT UR45, UR45, 0x40, URZ, 0xc0, !UPT ;  /* 0x000000402d2d7892 */ /* 0x000fe4000f8ec0ff */
[----:B------:R-:W-:Y:S01]  /*1600*/  USHF.L.U32 UR21, UR32, UR21, URZ ;  /* 0x0000001520157299 */ /* 0x000fe200080006ff */
[----:B------:R-:W-:Y:S11]  /*1610*/  BRA.U UP1, `(.L_x_19) ;  /* 0x0000000101447547 */ /* 0x000ff6000b800000 */
[----:B------:R-:W1:Y:S01]  /*1620*/  LDCU.128 UR8, c[0x0][0xb10] ;  /* 0x00016200ff0877ac */ /* 0x000e620008000c00 */
[----:B------:R-:W2:Y:S01]  /*1630*/  LDCU UR12, c[0x0][0xb0c] ;  /* 0x00016180ff0c77ac */ /* 0x000ea20008000800 */
[----:B------:R-:W3:Y:S01]  /*1640*/  LDCU UR13, c[0x0][0xb20] ;  /* 0x00016400ff0d77ac */ /* 0x000ee20008000800 */
[----:B-1----:R-:W-:Y:S02]  /*1650*/  UIMAD.WIDE.U32 UR6, UR20, UR8, URZ ;  /* 0x00000008140672a5 */ /* 0x002fe4000f8e00ff */
[----:B------:R-:W-:Y:S02]  /*1660*/  UIMAD.WIDE.U32 UR4, UR24, UR11, URZ ;  /* 0x0000000b180472a5 */ /* 0x000fe4000f8e00ff */
[----:B--2---:R-:W-:Y:S02]  /*1670*/  UISETP.NE.AND UP2, UPT, UR12, 0x1, UPT ;  /* 0x000000010c00788c */ /* 0x004fe4000bf45270 */
[----:B------:R-:W-:Y:S01]  /*1680*/  UISETP.NE.AND UP1, UPT, UR10, 0x1, UPT ;  /* 0x000000010a00788c */ /* 0x000fe2000bf25270 */
[----:B------:R-:W-:-:S02]  /*1690*/  UMOV UR6, UR7 ;  /* 0x0000000700067c82 */ /* 0x000fc40008000000 */
[----:B------:R-:W-:Y:S01]  /*16a0*/  UMOV UR4, UR5 ;  /* 0x0000000500047c82 */ /* 0x000fe20008000000 */
[----:B------:R-:W-:Y:S02]  /*16b0*/  USHF.R.U32.HI UR6, URZ, UR9, UR6 ;  /* 0x00000009ff067299 */ /* 0x000fe40008011606 */
[----:B---3--:R-:W-:Y:S02]  /*16c0*/  USHF.R.U32.HI UR4, URZ, UR13, UR4 ;  /* 0x0000000dff047299 */ /* 0x008fe40008011604 */
[----:B------:R-:W-:Y:S02]  /*16d0*/  USEL UR5, UR20, UR6, !UP2 ;  /* 0x0000000614057287 */ /* 0x000fe4000d000000 */
[----:B------:R-:W-:-:S04]  /*16e0*/  USEL UR4, UR24, UR4, !UP1 ;  /* 0x0000000418047287 */ /* 0x000fc8000c800000 */
[----:B------:R-:W-:Y:S02]  /*16f0*/  UIADD3 UR6, UPT, UPT, UR5, -UR4, URZ ;  /* 0x8000000405067290 */ /* 0x000fe4000fffe0ff */
[----:B------:R-:W-:Y:S02]  /*1700*/  UIADD3 UR4, UPT, UPT, -UR5, UR4, URZ ;  /* 0x0000000405047290 */ /* 0x000fe4000fffe1ff */
[----:B------:R-:W-:Y:S02]  /*1710*/  UIMAD UR24, UR6, UR10, UR24 ;  /* 0x0000000a061872a4 */ /* 0x000fe4000f8e0218 */
[----:B------:R-:W-:-:S12]  /*1720*/  UIMAD UR20, UR4, UR12, UR20 ;  /* 0x0000000c041472a4 */ /* 0x000fd8000f8e0214 */
.L_x_19:
[----:B------:R-:W-:Y:S05]  /*1730*/  BRA.U !UP5, `(.L_x_20) ;  /* 0x000000010d0c7547 */ /* 0x000fea000b800000 */
[----:B------:R-:W-:Y:S01]  /*1740*/  UCGABAR_WAIT ;  /* 0x0000000000007dc7 */ /* 0x000fe20008000000 */
[----:B------:R-:W-:Y:S01]  /*1750*/  CCTL.IVALL ;  /* 0x00000000ff00798f */ /* 0x000fe20002000000 */
[----:B------:R-:W-:Y:S05]  /*1760*/  BRA `(.L_x_21) ;  /* 0x0000000000047947 */ /* 0x000fea0003800000 */
.L_x_20:
[----:B------:R-:W-:Y:S06]  /*1770*/  BAR.SYNC.DEFER_BLOCKING 0x0 ;  /* 0x0000000000007b1d */ /* 0x000fec0000010000 */
.L_x_21:
[----:B------:R-:W-:Y:S05]  /*1780*/  BRA.U UP0, `(.L_x_22) ;  /* 0x0000001500007547 */ /* 0x000fea000b800000 */
[----:B------:R-:W1:Y:S01]  /*1790*/  LDCU UR6, c[0x0][0x38c] ;  /* 0x00007180ff0677ac */ /* 0x000e620008000800 */
[----:B------:R-:W-:Y:S01]  /*17a0*/  PLOP3.LUT P1, PT, PT, PT, UP3, 0x80, 0x8 ;  /* 0x000000000008781c */ /* 0x000fe20003f2f038 */
[----:B------:R-:W-:Y:S01]  /*17b0*/  IMAD.MOV.U32 R12, RZ, RZ, 0x1 ;  /* 0x00000001ff0c7424 */ /* 0x000fe200078e00ff */
[----:B------:R-:W-:Y:S02]  /*17c0*/  ISETP.NE.AND P2, PT, R0, RZ, P3 ;  /* 0x000000ff0000720c */ /* 0x000fe40001f45270 */
[----:B------:R-:W-:Y:S02]  /*17d0*/  CS2R R10, SRZ ;  /* 0x00000000000a7805 */ /* 0x000fe4000001ff00 */
[----:B------:R-:W-:Y:S01]  /*17e0*/  PLOP3.LUT P1, PT, P1, PT, PT, 0x8, 0x80 ;  /* 0x000000000080781c */ /* 0x000fe20000f2e170 */
[----:B------:R-:W-:Y:S01]  /*17f0*/  IMAD.MOV.U32 R9, RZ, RZ, RZ ;  /* 0x000000ffff097224 */ /* 0x000fe200078e00ff */
[----:B------:R-:W2:Y:S01]  /*1800*/  LDCU UR38, c[0x0][0x370] ;  /* 0x00006e00ff2677ac */ /* 0x000ea20008000800 */
[----:B------:R-:W-:Y:S01]  /*1810*/  IMAD.MOV.U32 R8, RZ, RZ, 0x1 ;  /* 0x00000001ff087424 */ /* 0x000fe200078e00ff */
[----:B------:R-:W3:Y:S01]  /*1820*/  LDCU.64 UR26, c[0x0][0x348] ;  /* 0x00006900ff1a77ac */ /* 0x000ee20008000a00 */
[----:B------:R-:W-:Y:S01]  /*1830*/  ULEA.HI UR43, UR22, UR45, URZ, 0x1b ;  /* 0x0000002d162b7291 */ /* 0x000fe2000f8fd8ff */
[----:B------:R-:W4:Y:S01]  /*1840*/  LDCU UR37, c[0x0][0x374] ;  /* 0x00006e80ff2577ac */ /* 0x000f220008000800 */
[----:B-1----:R-:W-:-:S02]  /*1850*/  UIADD3 UR5, UPT, UPT, UR6, 0x1f, URZ ;  /* 0x0000001f06057890 */ /* 0x002fc4000fffe0ff */
[----:B------:R-:W-:Y:S02]  /*1860*/  UIADD3 UR47, UPT, UPT, UR6, 0x3e, URZ ;  /* 0x0000003e062f7890 */ /* 0x000fe4000fffe0ff */
[----:B------:R-:W-:Y:S01]  /*1870*/  USHF.R.S32.HI UR4, URZ, 0x1f, UR5 ;  /* 0x0000001fff047899 */ /* 0x000fe20008011405 */
[----:B------:R-:W-:-:S03]  /*1880*/  UMOV UR7, URZ ;  /* 0x000000ff00077c82 */ /* 0x000fc60008000000 */
[----:B------:R-:W-:Y:S02]  /*1890*/  ULEA.HI UR4, UR4, UR5, URZ, 0x5 ;  /* 0x0000000504047291 */ /* 0x000fe4000f8f28ff */
[----:B------:R-:W-:Y:S02]  /*18a0*/  UIADD3 UR5, UPT, UPT, UR6, -0x1, URZ ;  /* 0xffffffff06057890 */ /* 0x000fe4000fffe0ff */
[----:B------:R-:W-:Y:S02]  /*18b0*/  USHF.R.S32.HI UR40, URZ, 0x5, UR4 ;  /* 0x00000005ff287899 */ /* 0x000fe40008011404 */
[----:B------:R-:W-:Y:S02]  /*18c0*/  UISETP.GE.U32.AND UP1, UPT, UR5, -0x3f, UPT ;  /* 0xffffffc10500788c */ /* 0x000fe4000bf26070 */
[----:B------:R-:W-:-:S04]  /*18d0*/  UISETP.LT.U32.AND UP0, UPT, UR40, 0x5, UPT ;  /* 0x000000052800788c */ /* 0x000fc8000bf01070 */
[----:B------:R-:W-:Y:S02]  /*18e0*/  USEL UR39, UR40, 0x5, UP0 ;  /* 0x0000000528277887 */ /* 0x000fe40008000000 */
[----:B------:R-:W-:Y:S02]  /*18f0*/  UISETP.NE.AND UP0, UPT, UR25, URZ, UPT ;  /* 0x000000ff1900728c */ /* 0x000fe4000bf05270 */
[----:B------:R-:W-:Y:S02]  /*1900*/  UIADD3 UR4, UPT, UPT, UR39, -0x1, URZ ;  /* 0xffffffff27047890 */ /* 0x000fe4000fffe0ff */
[----:B------:R-:W-:Y:S02]  /*1910*/  @UP1 UIADD3 UR4, UPT, UPT, UR39, URZ, URZ ;  /* 0x000000ff27041290 */ /* 0x000fe4000fffe0ff */
[----:B------:R-:W-:Y:S02]  /*1920*/  USEL UR23, UR41, 0x2, UP0 ;  /* 0x0000000229177887 */ /* 0x000fe40008000000 */
[----:B------:R-:W-:-:S02]  /*1930*/  UIADD3 UR44, UPT, UPT, UR40, -UR39, URZ ;  /* 0x80000027282c7290 */ /* 0x000fc4000fffe0ff */
[----:B------:R-:W-:Y:S02]  /*1940*/  UIADD3 UR25, UPT, UPT, UR4, 0x1, URZ ;  /* 0x0000000104197890 */ /* 0x000fe4000fffe0ff */
[----:B--234-:R-:W-:-:S12]  /*1950*/  UIADD3 UR41, UPT, UPT, -UR4, URZ, URZ ;  /* 0x000000ff04297290 */ /* 0x01cfd8000fffe1ff */
.L_x_42:
[----:B------:R-:W-:Y:S01]  /*1960*/  UISETP.NE.AND UP0, UPT, UR46, URZ, UPT ;  /* 0x000000ff2e00728c */ /* 0x000fe2000bf05270 */
[----:B------:R-:W1:Y:S08]  /*1970*/  S2UR UR46, SR_CgaCtaId ;  /* 0x00000000002e79c3 */ /* 0x000e700000008800 */
[----:B------:R-:W-:Y:S05]  /*1980*/  BRA.U UP0, `(.L_x_23) ;  /* 0x0000000100347547 */ /* 0x000fea000b800000 */
[----:B------:R-:W2:Y:S01]  /*1990*/  S2R R0, SR_CgaCtaId ;  /* 0x0000000000007919 */ /* 0x000ea20000008800 */
[----:B------:R-:W-:-:S04]  /*19a0*/  MOV R2, 0x400 ;  /* 0x0000040000027802 */ /* 0x000fc80000000f00 */
[----:B--2---:R-:W-:Y:S02]  /*19b0*/  LEA R0, R0, R2, 0x18 ;  /* 0x0000000200007211 */ /* 0x004fe400078ec0ff */
[----:B------:R-:W-:-:S03]  /*19c0*/  SHF.L.U32 R2, R8, 0x1f, RZ ;  /* 0x0000001f08027819 */ /* 0x000fc600000006ff */
[----:B------:R-:W-:-:S04]  /*19d0*/  IMAD R0, R9, 0x8, R0 ;  /* 0x0000000809007824 */ /* 0x000fc800078e0200 */
[----:B------:R-:W2:Y:S02]  /*19e0*/  SYNCS.PHASECHK.TRANS64.TRYWAIT P0, [R0+URZ+0xf0], R2 ;  /* 0x0000f002000075a7 */ /* 0x000ea400080011ff */
[----:B--2---:R-:W-:Y:S05]  /*19f0*/  @!P0 BRA `(.L_x_24) ;  /* 0x0000006400448947 */ /* 0x004fea0003800000 */
.L_x_124:
[----:B------:R-:W-:Y:S01]  /*1a00*/  VIADD R9, R9, 0x1 ;  /* 0x0000000109097836 */ /* 0x000fe20000000000 */
[----:B------:R2:W-:Y:S04]  /*1a10*/  SYNCS.ARRIVE.TRANS64.A1T0 RZ, [R0+URZ+0xe0], RZ ;  /* 0x0000e0ff00ff79a7 */ /* 0x0005e800081000ff */
[----:B------:R-:W-:-:S04]  /*1a20*/  ISETP.NE.AND P0, PT, R9, 0x2, PT ;  /* 0x000000020900780c */ /* 0x000fc80003f05270 */
[----:B------:R-:W-:Y:S02]  /*1a30*/  SEL R9, R9, RZ, P0 ;  /* 0x000000ff09097207 */ /* 0x000fe40000000000 */
[----:B--2---:R-:W-:-:S04]  /*1a40*/  SEL R0, RZ, 0x1, P0 ;  /* 0x00000001ff007807 */ /* 0x004fc80000000000 */
[----:B------:R-:W-:-:S07]  /*1a50*/  LOP3.LUT R8, R8, R0, RZ, 0x3c, !PT ;  /* 0x0000000008087212 */ /* 0x000fce00078e3cff */
.L_x_23:
[----:B------:R-:W-:Y:S01]  /*1a60*/  UMOV UR6, 0x400 ;  /* 0x0000040000067882 */ /* 0x000fe20000000000 */
[----:B------:R-:W-:Y:S01]  /*1a70*/  SHF.L.U32 R0, R12, 0x1f, RZ ;  /* 0x0000001f0c007819 */ /* 0x000fe200000006ff */
[----:B-1----:R-:W-:Y:S02]  /*1a80*/  ULEA UR6, UR46, UR6, 0x18 ;  /* 0x000000062e067291 */ /* 0x002fe4000f8ec0ff */
[----:B------:R-:W-:Y:S02]  /*1a90*/  UISETP.GE.U32.AND UP0, UPT, UR47, 0x3f, UPT ;  /* 0x0000003f2f00788c */ /* 0x000fe4000bf06070 */
[----:B------:R-:W-:Y:S02]  /*1aa0*/  ULEA UR4, UR7, UR6, 0x3 ;  /* 0x0000000607047291 */ /* 0x000fe4000f8e18ff */
[----:B------:R-:W-:Y:S01]  /*1ab0*/  ULEA UR11, UR24, UR45, 0x7 ;  /* 0x0000002d180b7291 */ /* 0x000fe2000f8e38ff */
[----:B------:R-:W-:-:S06]  /*1ac0*/  UMOV UR13, URZ ;  /* 0x000000ff000d7c82 */ /* 0x000fcc0008000000 */
[----:B------:R1:W2:Y:S01]  /*1ad0*/  SYNCS.PHASECHK.TRANS64.TRYWAIT P0, [UR4+0x28], R0 ;  /* 0x00002800ff0075a7 */ /* 0x0002a20008001104 */
[----:B------:R-:W-:-:S04]  /*1ae0*/  ULEA.HI UR4, UR20, UR20, URZ, 0x1 ;  /* 0x0000001414047291 */ /* 0x000fc8000f8f08ff */
[----:B------:R-:W-:-:S04]  /*1af0*/  USHF.L.U32 UR4, UR4, 0x6, URZ ;  /* 0x0000000604047899 */ /* 0x000fc800080006ff */
[----:B------:R-:W-:-:S04]  /*1b00*/  ULOP3.LUT UR35, UR4, 0xffffff80, URZ, 0xc0, !UPT ;  /* 0xffffff8004237892 */ /* 0x000fc8000f8ec0ff */
[----:B------:R-:W-:Y:S01]  /*1b10*/  UIADD3 UR35, UPT, UPT, UR43, UR35, URZ ;  /* 0x000000232b237290 */ /* 0x000fe2000fffe0ff */
[----:B------:R-:W-:Y:S11]  /*1b20*/  BRA.U !UP0, `(.L_x_25) ;  /* 0x0000000108c47547 */ /* 0x000ff6000b800000 */
[----:B------:R-:W-:Y:S01]  /*1b30*/  UMOV UR16, UR41 ;  /* 0x0000002900107c82 */ /* 0x000fe20008000000 */
[----:B------:R-:W-:Y:S01]  /*1b40*/  UMOV UR4, UR7 ;  /* 0x0000000700047c82 */ /* 0x000fe20008000000 */
[----:B------:R-:W-:-:S05]  /*1b50*/  UMOV UR34, URZ ;  /* 0x000000ff00227c82 */ /* 0x000fca0008000000 */
.L_x_31:
[----:B------:R-:W-:Y:S01]  /*1b60*/  ULEA UR33, UR4, UR6, 0x3 ;  /* 0x0000000604217291 */ /* 0x000fe2000f8e18ff */
[----:B------:R-:W-:Y:S01]  /*1b70*/  @P3 MOV R2, 0x2000 ;  /* 0x0000200000023802 */ /* 0x000fe20000000f00 */
[----:B--234-:R-:W-:Y:S10]  /*1b80*/  @P0 BRA `(.L_x_26) ;  /* 0x00000000000c0947 */ /* 0x01cff40003800000 */
[----:B------:R-:W-:-:S04]  /*1b90*/  SHF.L.U32 R3, R12, 0x1f, RZ ;  /* 0x0000001f0c037819 */ /* 0x000fc800000006ff */
[----:B------:R-:W2:Y:S02]  /*1ba0*/  SYNCS.PHASECHK.TRANS64.TRYWAIT P0, [UR33+0x28], R3 ;  /* 0x00002803ff0075a7 */ /* 0x000ea40008001121 */
[----:B--2---:R-:W-:Y:S05]  /*1bb0*/  @!P0 BRA `(.L_x_27) ;  /* 0x0000006000e88947 */ /* 0x004fea0003800000 */
.L_x_26:
[----:B------:R2:W-:Y:S01]  /*1bc0*/  @P3 SYNCS.ARRIVE.TRANS64 RZ, [UR33], R2 ;  /* 0x00000002ffff39a7 */ /* 0x0005e20008000021 */
[----:B------:R-:W-:Y:S02]  /*1bd0*/  ULOP3.LUT UR5, UR23, 0x2, URZ, 0xfc, !UPT ;  /* 0x0000000217057892 */ /* 0x000fe4000f8efcff */
[----:B------:R-:W-:Y:S02]  /*1be0*/  UIADD3 UR16, UPT, UPT, UR16, 0x1, URZ ;  /* 0x0000000110107890 */ /* 0x000fe4000fffe0ff */
[----:B------:R-:W-:Y:S02]  /*1bf0*/  UISETP.NE.AND UP0, UPT, UR5, 0x2, UPT ;  /* 0x000000020500788c */ /* 0x000fe4000bf05270 */
[----:B------:R-:W-:-:S07]  /*1c00*/  UISETP.NE.AND UP2, UPT, UR16, 0x1, UPT ;  /* 0x000000011000788c */ /* 0x000fce000bf45270 */
[----:B------:R-:W-:Y:S05]  /*1c10*/  BRA.U UP0, `(.L_x_28) ;  /* 0x0000000100047547 */ /* 0x000fea000b800000 */
[----:B------:R-:W-:Y:S05]  /*1c20*/  BPT.TRAP 0x1 ;  /* 0x000000040000795c */ /* 0x000fea0000300000 */
.L_x_28:
[----:B------:R-:W-:Y:S04]  /*1c30*/  BSSY.RECONVERGENT B0, `(.L_x_29) ;  /* 0x0000003000007945 */ /* 0x000fe80003800200 */
[----:B------:R-:W-:Y:S05]  /*1c40*/  @!P2 BRA `(.L_x_30) ;  /* 0x000000000004a947 */ /* 0x000fea0003800000 */
[----:B------:R-:W-:Y:S05]  /*1c50*/  BPT.TRAP 0x1 ;  /* 0x000000040000795c */ /* 0x000fea0000300000 */
.L_x_30:
[----:B------:R-:W-:Y:S05]  /*1c60*/  BSYNC.RECONVERGENT B0 ;  /* 0x0000000000007941 */ /* 0x000fea0003800200 */
.L_x_29:
[----:B------:R-:W-:Y:S02]  /*1c70*/  UIADD3 UR5, UPT, UPT, UR4, 0x1, URZ ;  /* 0x0000000104057890 */ /* 0x000fe4000fffe0ff */
[----:B------:R-:W-:Y:S02]  /*1c80*/  UIADD3 UR14, UP1, UPT, UR26, 0x80, URZ ;  /* 0x000000801a0e7890 */ /* 0x000fe4000ff3e0ff */
[----:B------:R-:W-:Y:S02]  /*1c90*/  UISETP.NE.AND UP0, UPT, UR5, 0x5, UPT ;  /* 0x000000050500788c */ /* 0x000fe4000bf05270 */
[----:B------:R-:W-:Y:S02]  /*1ca0*/  ULOP3.LUT UR33, UR33, 0xfefffff8, URZ, 0xc0, !UPT ;  /* 0xfefffff821217892 */ /* 0x000fe4000f8ec0ff */
[----:B------:R-:W-:Y:S02]  /*1cb0*/  USEL UR8, URZ, 0x1, UP0 ;  /* 0x00000001ff087887 */ /* 0x000fe40008000000 */
[----:B------:R-:W-:-:S02]  /*1cc0*/  USEL UR7, UR5, URZ, UP0 ;  /* 0x000000ff05077287 */ /* 0x000fc40008000000 */
[----:B------:R-:W-:Y:S02]  /*1cd0*/  UIADD3.X UR15, UPT, UPT, URZ, UR27, URZ, UP1, !UPT ;  /* 0x0000001bff0f7290 */ /* 0x000fe40008ffe4ff */
[----:B------:R-:W-:Y:S01]  /*1ce0*/  ULEA UR5, UR7, UR6, 0x3 ;  /* 0x0000000607057291 */ /* 0x000fe2000f8e18ff */
[----:B------:R-:W-:Y:S01]  /*1cf0*/  LOP3.LUT R12, R12, UR8, RZ, 0x3c, !PT ;  /* 0x000000080c0c7c12 */ /* 0x000fe2000f8e3cff */
[----:B------:R-:W-:Y:S02]  /*1d00*/  USHF.L.U32 UR8, UR4, 0xb, URZ ;  /* 0x0000000b04087899 */ /* 0x000fe400080006ff */
[----:B------:R-:W-:Y:S01]  /*1d10*/  UIADD3 UR4, UP0, UPT, UR26, 0x180, URZ ;  /* 0x000001801a047890 */ /* 0x000fe2000ff1e0ff */
[----:B-1----:R-:W-:Y:S01]  /*1d20*/  SHF.L.U32 R0, R12, 0x1f, RZ ;  /* 0x0000001f0c007819 */ /* 0x002fe200000006ff */
[----:B------:R-:W-:Y:S02]  /*1d30*/  ULOP3.LUT UR32, UR8, UR22, URZ, 0xfc, !UPT ;  /* 0x0000001608207292 */ /* 0x000fe4000f8efcff */
[----:B------:R-:W-:Y:S01]  /*1d40*/  UPRMT UR13, URZ, 0x5410, UR21 ;  /* 0x00005410ff0d7896 */ /* 0x000fe20008000015 */
[----:B------:R3:W4:Y:S01]  /*1d50*/  SYNCS.PHASECHK.TRANS64.TRYWAIT P0, [UR5+0x28], R0 ;  /* 0x00002800ff0075a7 */ /* 0x0007220008001105 */
[----:B------:R-:W-:-:S02]  /*1d60*/  UIADD3 UR32, UPT, UPT, UR6, 0x4300, UR32 ;  /* 0x0000430006207890 */ /* 0x000fc4000fffe020 */
[----:B------:R-:W-:Y:S02]  /*1d70*/  UIADD3 UR8, UPT, UPT, UR6, 0x6b00, UR8 ;  /* 0x00006b0006087890 */ /* 0x000fe4000fffe008 */
[----:B------:R-:W-:Y:S01]  /*1d80*/  UIADD3.X UR5, UPT, UPT, URZ, UR27, URZ, UP0, !UPT ;  /* 0x0000001bff057290 */ /* 0x000fe200087fe4ff */
[----:B------:R-:W-:Y:S01]  /*1d90*/  UMOV UR18, 0x0 ;  /* 0x0000000000127882 */ /* 0x000fe20000000000 */
[----:B------:R-:W-:Y:S01]  /*1da0*/  UMOV UR19, 0x10000000 ;  /* 0x1000000000137882 */ /* 0x000fe20000000000 */
[----:B------:R-:W-:Y:S01]  /*1db0*/  UMOV UR10, UR34 ;  /* 0x00000022000a7c82 */ /* 0x000fe20008000000 */
[----:B------:R-:W-:Y:S01]  /*1dc0*/  UMOV UR12, UR36 ;  /* 0x00000024000c7c82 */ /* 0x000fe20008000000 */
[----:B------:R-:W-:Y:S01]  /*1dd0*/  UMOV UR9, UR33 ;  /* 0x0000002100097c82 */ /* 0x000fe20008000000 */
[----:B------:R1:W-:Y:S03]  /*1de0*/  UTMALDG.3D.MULTICAST.2CTA [UR32], [UR14], UR13, desc[UR18] ;  /* 0x000012200e0073b4 */ /* 0x0003e6000821180d */
[----:B------:R2:W-:Y:S01]  /*1df0*/  UTMALDG.3D.2CTA [UR8], [UR4], desc[UR18] ;  /* 0x00001208040075b4 */ /* 0x0005e20008211000 */
[----:B-1----:R-:W-:Y:S01]  /*1e00*/  UIADD3 UR34, UPT, UPT, UR34, 0x20, URZ ;  /* 0x0000002022227890 */ /* 0x002fe2000fffe0ff */
[----:B------:R-:W-:Y:S01]  /*1e10*/  UMOV UR13, UR25 ;  /* 0x00000019000d7c82 */ /* 0x000fe20008000000 */
[----:B--2---:R-:W-:Y:S01]  /*1e20*/  UMOV UR4, UR7 ;  /* 0x0000000700047c82 */ /* 0x004fe20008000000 */
[----:B------:R-:W-:Y:S09]  /*1e30*/  BRA.U UP2, `(.L_x_31) ;  /* 0xfffffffd02487547 */ /* 0x000ff2000b83ffff */
.L_x_25:
[----:B------:R-:W-:Y:S01]  /*1e40*/  ULEA UR4, UR7, UR6, 0x3 ;  /* 0x0000000607047291 */ /* 0x000fe2000f8e18ff */
[----:B-1-3--:R-:W-:Y:S01]  /*1e50*/  SHF.L.U32 R0, R12, 0x1f, RZ ;  /* 0x0000001f0c007819 */ /* 0x00afe200000006ff */
[----:B------:R-:W-:Y:S01]  /*1e60*/  @!P1 SYNCS.ARRIVE.TRANS64.A1T0 RZ, [UR6+0x78], RZ ;  /* 0x000078ffffff99a7 */ /* 0x000fe20008100006 */
[----:B------:R-:W-:-:S06]  /*1e70*/  UISETP.GT.AND UP0, UPT, UR40, UR39, UPT ;  /* 0x000000272800728c */ /* 0x000fcc000bf04270 */
[----:B--2-4-:R1:W2:Y:S03]  /*1e80*/  SYNCS.PHASECHK.TRANS64.TRYWAIT P0, [UR4+0x28], R0 ;  /* 0x00002800ff0075a7 */ /* 0x0142a60008001104 */
[----:B------:R-:W-:Y:S05]  /*1e90*/  BRA.U !UP0, `(.L_x_32) ;  /* 0x0000000108c47547 */ /* 0x000fea000b800000 */
[----:B------:R-:W-:Y:S01]  /*1ea0*/  UIADD3 UR24, UPT, UPT, UR44, UR13, URZ ;  /* 0x0000000d2c187290 */ /* 0x000fe2000fffe0ff */
[----:B------:R-:W-:-:S11]  /*1eb0*/  UMOV UR4, UR7 ;  /* 0x0000000700047c82 */ /* 0x000fd60008000000 */
.L_x_38:
[----:B------:R-:W-:Y:S01]  /*1ec0*/  ULEA UR17, UR4, UR6, 0x3 ;  /* 0x0000000604117291 */ /* 0x000fe2000f8e18ff */
[----:B--2---:R-:W-:Y:S01]  /*1ed0*/  @P3 MOV R2, 0x2000 ;  /* 0x0000200000023802 */ /* 0x004fe20000000f00 */
[----:B--2-4-:R-:W-:Y:S10]  /*1ee0*/  @P0 BRA `(.L_x_33) ;  /* 0x00000000000c0947 */ /* 0x014ff40003800000 */
[----:B------:R-:W-:-:S04]  /*1ef0*/  SHF.L.U32 R3, R12, 0x1f, RZ ;  /* 0x0000001f0c037819 */ /* 0x000fc800000006ff */
[----:B------:R-:W2:Y:S02]  /*1f00*/  SYNCS.PHASECHK.TRANS64.TRYWAIT P0, [UR17+0x28], R3 ;  /* 0x00002803ff0075a7 */ /* 0x000ea40008001111 */
[----:B--2---:R-:W-:Y:S05]  /*1f10*/  @!P0 BRA `(.L_x_34) ;  /* 0x0000006000288947 */ /* 0x004fea0003800000 */
.L_x_33:
[----:B------:R2:W-:Y:S01]  /*1f20*/  @P3 SYNCS.ARRIVE.TRANS64 RZ, [UR17], R2 ;  /* 0x00000002ffff39a7 */ /* 0x0005e20008000011 */
[----:B------:R-:W-:-:S04]  /*1f30*/  ULOP3.LUT UR5, UR23, 0x2, URZ, 0xfc, !UPT ;  /* 0x0000000217057892 */ /* 0x000fc8000f8efcff */
[----:B------:R-:W-:-:S09]  /*1f40*/  UISETP.NE.AND UP0, UPT, UR5, 0x2, UPT ;  /* 0x000000020500788c */ /* 0x000fd2000bf05270 */
[----:B------:R-:W-:Y:S05]  /*1f50*/  BRA.U UP0, `(.L_x_35) ;  /* 0x0000000100047547 */ /* 0x000fea000b800000 */
[----:B------:R-:W-:Y:S05]  /*1f60*/  BPT.TRAP 0x1 ;  /* 0x000000040000795c */ /* 0x000fea0000300000 */
.L_x_35:
[----:B------:R-:W-:Y:S04]  /*1f70*/  BSSY.RECONVERGENT B0, `(.L_x_36) ;  /* 0x0000003000007945 */ /* 0x000fe80003800200 */
[----:B------:R-:W-:Y:S05]  /*1f80*/  @!P2 BRA `(.L_x_37) ;  /* 0x000000000004a947 */ /* 0x000fea0003800000 */
[----:B------:R-:W-:Y:S05]  /*1f90*/  BPT.TRAP 0x1 ;  /* 0x000000040000795c */ /* 0x000fea0000300000 */
.L_x_37:
[----:B------:R-:W-:Y:S05]  /*1fa0*/  BSYNC.RECONVERGENT B0 ;  /* 0x0000000000007941 */ /* 0x000fea0003800200 */
.L_x_36:
[----:B------:R-:W-:Y:S02]  /*1fb0*/  UIADD3 UR5, UPT, UPT, UR4, 0x1, URZ ;  /* 0x0000000104057890 */ /* 0x000fe4000fffe0ff */
[----:B------:R-:W-:Y:S02]  /*1fc0*/  USHF.L.U32 UR18, UR13, 0x5, URZ ;  /* 0x000000050d127899 */ /* 0x000fe400080006ff */
[----:B------:R-:W-:Y:S02]  /*1fd0*/  UISETP.NE.AND UP0, UPT, UR5, 0x5, UPT ;  /* 0x000000050500788c */ /* 0x000fe4000bf05270 */
[----:B------:R-:W-:Y:S02]  /*1fe0*/  ULOP3.LUT UR17, UR17, 0xfefffff8, URZ, 0xc0, !UPT ;  /* 0xfefffff811117892 */ /* 0x000fe4000f8ec0ff */
[----:B------:R-:W-:Y:S02]  /*1ff0*/  USEL UR8, URZ, 0x1, UP0 ;  /* 0x00000001ff087887 */ /* 0x000fe40008000000 */
[----:B------:R-:W-:-:S02]  /*2000*/  USEL UR7, UR5, URZ, UP0 ;  /* 0x000000ff05077287 */ /* 0x000fc40008000000 */
[----:B------:R-:W-:Y:S02]  /*2010*/  UIADD3 UR14, UP0, UPT, UR26, 0x180, URZ ;  /* 0x000001801a0e7890 */ /* 0x000fe4000ff1e0ff */
        /* <DEDUP_REMOVED lines=9> */
[----:B------:R-:W-:Y:S02]  /*20b0*/  UIADD3.X UR5, UPT, UPT, URZ, UR27, URZ, UP1, !UPT ;  /* 0x0000001bff057290 */ /* 0x000fe40008ffe4ff */
[----:B------:R-:W-:Y:S02]  /*20c0*/  UIADD3 UR8, UPT, UPT, UR6, 0x6b00, UR8 ;  /* 0x00006b0006087890 */ /* 0x000fe4000fffe008 */
[----:B------:R-:W-:Y:S01]  /*20d0*/  UIADD3.X UR15, UPT, UPT, URZ, UR27, URZ, UP0, !UPT ;  /* 0x0000001bff0f7290 */ /* 0x000fe200087fe4ff */
[----:B------:R-:W-:Y:S01]  /*20e0*/  UMOV UR28, 0x0 ;  /* 0x00000000001c7882 */ /* 0x000fe20000000000 */
[----:B------:R-:W-:Y:S01]  /*20f0*/  UMOV UR29, 0x10000000 ;  /* 0x10000000001d7882 */ /* 0x000fe20000000000 */
[----:B------:R-:W-:Y:S01]  /*2100*/  UMOV UR19, UR35 ;  /* 0x0000002300137c82 */ /* 0x000fe20008000000 */
[----:B------:R-:W-:Y:S01]  /*2110*/  UMOV UR20, UR36 ;  /* 0x0000002400147c82 */ /* 0x000fe20008000000 */
[----:B------:R-:W-:Y:S01]  /*2120*/  UMOV UR12, UR36 ;  /* 0x00000024000c7c82 */ /* 0x000fe20008000000 */
[----:B------:R1:W-:Y:S01]  /*2130*/  UTMALDG.3D.MULTICAST.2CTA [UR16], [UR4], UR10, desc[UR28] ;  /* 0x00001c10040073b4 */ /* 0x0003e2000821180a */
[----:B------:R-:W-:Y:S01]  /*2140*/  UMOV UR9, UR17 ;  /* 0x0000001100097c82 */ /* 0x000fe20008000000 */
[----:B------:R-:W-:-:S04]  /*2150*/  UIADD3 UR13, UPT, UPT, UR13, 0x1, URZ ;  /* 0x000000010d0d7890 */ /* 0x000fc8000fffe0ff */
[----:B------:R-:W-:Y:S01]  /*2160*/  UISETP.NE.AND UP0, UPT, UR13, UR24, UPT ;  /* 0x000000180d00728c */ /* 0x000fe2000bf05270 */
[----:B-1----:R-:W-:Y:S01]  /*2170*/  UMOV UR10, UR18 ;  /* 0x00000012000a7c82 */ /* 0x002fe20008000000 */
[----:B------:R-:W-:Y:S01]  /*2180*/  UMOV UR4, UR7 ;  /* 0x0000000700047c82 */ /* 0x000fe20008000000 */
[----:B------:R3:W-:Y:S06]  /*2190*/  UTMALDG.3D.2CTA [UR8], [UR14], desc[UR28] ;  /* 0x00001c080e0075b4 */ /* 0x0007ec0008211000 */
[----:B---3--:R-:W-:Y:S05]  /*21a0*/  BRA.U UP0, `(.L_x_38) ;  /* 0xfffffffd00447547 */ /* 0x008fea000b83ffff */
.L_x_32:
[C---:B------:R-:W-:Y:S01]  /*21b0*/  LEA R3, R11.reuse, UR6, 0x3 ;  /* 0x000000060b037c11 */ /* 0x040fe2000f8e18ff */
[----:B------:R-:W-:Y:S01]  /*21c0*/  NOP ;  /* 0x0000000000007918 */ /* 0x000fe20000000000 */
[----:B-1----:R-:W-:Y:S02]  /*21d0*/  SHF.L.U32 R0, R10, 0x1f, RZ ;  /* 0x0000001f0a007819 */ /* 0x002fe400000006ff */
[----:B------:R-:W-:Y:S02]  /*21e0*/  LEA R4, R11, UR6, 0x4 ;  /* 0x000000060b047c11 */ /* 0x000fe4000f8e20ff */
[----:B--2-4-:R-:W1:Y:S02]  /*21f0*/  SYNCS.PHASECHK.TRANS64.TRYWAIT P0, [R3+URZ+0x80], R0 ;  /* 0x00008000030075a7 */ /* 0x014e6400080011ff */
[----:B-1----:R-:W-:Y:S05]  /*2200*/  @!P0 BRA `(.L_x_39) ;  /* 0x0000005c00848947 */ /* 0x002fea0003800000 */
.L_x_127:
[----:B------:R-:W2:Y:S01]  /*2210*/  LDS.128 R4, [R4+0x110] ;  /* 0x0001100004047984 */ /* 0x000ea20000000c00 */
[----:B------:R-:W-:Y:S01]  /*2220*/  UISETP.GE.AND UP0, UPT, UR42, 0x1, UPT ;  /* 0x000000012a00788c */ /* 0x000fe2000bf06270 */
[----:B------:R-:W-:Y:S01]  /*2230*/  @!PT LDS RZ, [RZ] ;  /* 0x00000000fffff984 */ /* 0x000fe20000000800 */
[----:B------:R-:W-:Y:S01]  /*2240*/  @!PT LDS RZ, [RZ] ;  /* 0x00000000fffff984 */ /* 0x000fe20000000800 */
[----:B------:R-:W-:Y:S01]  /*2250*/  @!PT LDS RZ, [RZ] ;  /* 0x00000000fffff984 */ /* 0x000fe20000000800 */
[----:B------:R-:W-:Y:S01]  /*2260*/  @!PT LDS RZ, [RZ] ;  /* 0x00000000fffff984 */ /* 0x000fe20000000800 */
[----:B------:R3:W-:Y:S06]  /*2270*/  MEMBAR.ALL.CTA ;  /* 0x0000000000007992 */ /* 0x0007ec0000008000 */
[----:B---3--:R-:W3:Y:S01]  /*2280*/  FENCE.VIEW.ASYNC.S ;  /* 0x00000000000073c6 */ /* 0x008ee20000000000 */
[----:B--2---:R-:W-:-:S13]  /*2290*/  LOP3.LUT P0, RZ, R6, 0x1, RZ, 0xc0, !PT ;  /* 0x0000000106ff7812 */ /* 0x004fda000780c0ff */
[----:B---3--:R-:W-:Y:S01]  /*22a0*/  VOTEU.ANY UP1, P0 ;  /* 0x0000000000ff7886 */ /* 0x008fe20000020100 */
[----:B------:R-:W-:-:S13]  /*22b0*/  PLOP3.LUT P0, PT, PT, PT, UP1, 0x80, 0x8 ;  /* 0x000000000008781c */ /* 0x000fda0003f0f018 */
[----:B-1----:R-:W-:Y:S02]  /*22c0*/  @P0 LOP3.LUT R0, R5, 0xffff, RZ, 0xc0, !PT ;  /* 0x0000ffff05000812 */ /* 0x002fe400078ec0ff */
[----:B------:R-:W-:Y:S02]  /*22d0*/  @P0 MOV R2, R4 ;  /* 0x0000000400020202 */ /* 0x000fe40000000f00 */
[----:B------:R-:W-:Y:S01]  /*22e0*/  @P0 R2UR UR5, R0 ;  /* 0x00000000000502ca */ /* 0x000fe200000e0000 */
[----:B------:R-:W-:Y:S01]  /*22f0*/  VIADD R0, R3, 0x90 ;  /* 0x0000009003007836 */ /* 0x000fe20000000000 */
[----:B------:R-:W-:Y:S02]  /*2300*/  @P0 SHF.R.U32.HI R4, RZ, 0x10, R5 ;  /* 0x00000010ff040819 */ /* 0x000fe40000011605 */
[----:B------:R-:W-:Y:S02]  /*2310*/  @P0 R2UR UR8, R2 ;  /* 0x00000000020802ca */ /* 0x000fe400000e0000 */
[----:B------:R-:W-:-:S02]  /*2320*/  PRMT R0, RZ, 0x654, R0 ;  /* 0x00000654ff007816 */ /* 0x000fc40000000000 */
[----:B------:R-:W-:Y:S02]  /*2330*/  @P0 R2UR UR4, R4 ;  /* 0x00000000040402ca */ /* 0x000fe400000e0000 */
[----:B------:R1:W-:Y:S03]  /*2340*/  SYNCS.ARRIVE.TRANS64.RED.A1T0 RZ, [R0+URZ], RZ ;  /* 0x000000ff00ff79a7 */ /* 0x0003e600081004ff */
[----:B------:R-:W-:-:S04]  /*2350*/  @UP1 UMOV UR30, UR5 ;  /* 0x00000005001e1c82 */ /* 0x000fc80008000000 */
[----:B------:R-:W-:-:S04]  /*2360*/  @UP1 UMOV UR31, UR8 ;  /* 0x00000008001f1c82 */ /* 0x000fc80008000000 */
[----:B------:R-:W-:Y:S01]  /*2370*/  @UP1 UMOV UR36, UR4 ;  /* 0x0000000400241c82 */ /* 0x000fe20008000000 */
[----:B------:R-:W-:Y:S05]  /*2380*/  BRA.U !UP0, `(.L_x_40) ;  /* 0x0000000108d47547 */ /* 0x000fea000b800000 */
[----:B------:R-:W2:Y:S01]  /*2390*/  LDCU.128 UR12, c[0x0][0xb10] ;  /* 0x00016200ff0c77ac */ /* 0x000ea20008000c00 */
[----:B------:R-:W3:Y:S01]  /*23a0*/  LDCU UR24, c[0x0][0xb20] ;  /* 0x00016400ff1877ac */ /* 0x000ee20008000800 */
[----:B------:R-:W4:Y:S01]  /*23b0*/  LDCU UR20, c[0x0][0xb0c] ;  /* 0x00016180ff1477ac */ /* 0x000f220008000800 */
[----:B------:R-:W1:Y:S01]  /*23c0*/  LDCU.64 UR10, c[0x0][0xb28] ;  /* 0x00016500ff0a77ac */ /* 0x000e620008000a00 */
[----:B------:R-:W-:Y:S02]  /*23d0*/  UISETP.NE.AND UP3, UPT, UR42, 0x1, UPT ;  /* 0x000000012a00788c */ /* 0x000fe4000bf65270 */
[----:B--2---:R-:W-:Y:S02]  /*23e0*/  UIMAD.WIDE.U32 UR8, UR37, UR15, URZ ;  /* 0x0000000f250872a5 */ /* 0x004fe4000f8e00ff */
[----:B------:R-:W-:Y:S02]  /*23f0*/  UIMAD.WIDE.U32 UR4, UR38, UR12, URZ ;  /* 0x0000000c260472a5 */ /* 0x000fe4000f8e00ff */
[----:B------:R-:W-:-:S02]  /*2400*/  UISETP.NE.AND UP0, UPT, UR14, 0x1, UPT ;  /* 0x000000010e00788c */ /* 0x000fc4000bf05270 */
[----:B------:R-:W-:Y:S01]  /*2410*/  UIMAD.WIDE.U32 UR28, UR30, UR15, URZ ;  /* 0x0000000f1e1c72a5 */ /* 0x000fe2000f8e00ff */
[----:B------:R-:W-:Y:S02]  /*2420*/  UMOV UR8, UR9 ;  /* 0x0000000900087c82 */ /* 0x000fe40008000000 */
[----:B------:R-:W-:Y:S01]  /*2430*/  UMOV UR4, UR5 ;  /* 0x0000000500047c82 */ /* 0x000fe20008000000 */
[----:B---3--:R-:W-:Y:S02]  /*2440*/  USHF.R.U32.HI UR8, URZ, UR24, UR8 ;  /* 0x00000018ff087299 */ /* 0x008fe40008011608 */
[----:B----4-:R-:W-:Y:S02]  /*2450*/  UISETP.NE.AND UP2, UPT, UR20, 0x1, UPT ;  /* 0x000000011400788c */ /* 0x010fe4000bf45270 */
[----:B------:R-:W-:Y:S02]  /*2460*/  USHF.R.U32.HI UR4, URZ, UR13, UR4 ;  /* 0x0000000dff047299 */ /* 0x000fe40008011604 */
[----:B------:R-:W-:-:S02]  /*2470*/  USEL UR5, UR37, UR8, !UP0 ;  /* 0x0000000825057287 */ /* 0x000fc4000c000000 */
[----:B------:R-:W-:Y:S02]  /*2480*/  USEL UR8, UR38, UR4, !UP2 ;  /* 0x0000000426087287 */ /* 0x000fe4000d000000 */
[----:B-1----:R-:W-:Y:S01]  /*2490*/  UIMAD.WIDE.U32 UR16, UR5, UR10, URZ ;  /* 0x0000000a051072a5 */ /* 0x002fe2000f8e00ff */
[----:B------:R-:W-:Y:S01]  /*24a0*/  UMOV UR4, UR29 ;  /* 0x0000001d00047c82 */ /* 0x000fe20008000000 */
[----:B------:R-:W-:Y:S02]  /*24b0*/  UIMAD.WIDE.U32 UR18, UR31, UR12, URZ ;  /* 0x0000000c1f1272a5 */ /* 0x000fe4000f8e00ff */
[----:B------:R-:W-:-:S03]  /*24c0*/  UIMAD.WIDE.U32 UR28, UR8, UR10, URZ ;  /* 0x0000000a081c72a5 */ /* 0x000fc6000f8e00ff */
[----:B------:R-:W-:Y:S01]  /*24d0*/  UMOV UR16, UR17 ;  /* 0x0000001100107c82 */ /* 0x000fe20008000000 */
[----:B------:R-:W-:Y:S02]  /*24e0*/  USHF.R.U32.HI UR4, URZ, UR24, UR4 ;  /* 0x00000018ff047299 */ /* 0x000fe40008011604 */
[----:B------:R-:W-:Y:S01]  /*24f0*/  @UP3 USHF.R.U32.HI UR5, URZ, UR11, UR16 ;  /* 0x0000000bff053299 */ /* 0x000fe20008011610 */
[----:B------:R-:W-:Y:S01]  /*2500*/  UMOV UR18, UR19 ;  /* 0x0000001300127c82 */ /* 0x000fe20008000000 */
[----:B------:R-:W-:Y:S01]  /*2510*/  UMOV UR28, UR29 ;  /* 0x0000001d001c7c82 */ /* 0x000fe20008000000 */
[----:B------:R-:W-:Y:S02]  /*2520*/  USHF.R.U32.HI UR13, URZ, UR13, UR18 ;  /* 0x0000000dff0d7299 */ /* 0x000fe40008011612 */
[----:B------:R-:W-:Y:S02]  /*2530*/  USEL UR4, UR30, UR4, !UP0 ;  /* 0x000000041e047287 */ /* 0x000fe4000c000000 */
[----:B------:R-:W-:-:S02]  /*2540*/  @UP3 USHF.R.U32.HI UR8, URZ, UR11, UR28 ;  /* 0x0000000bff083299 */ /* 0x000fc4000801161c */
[----:B------:R-:W-:Y:S02]  /*2550*/  UIMAD UR9, UR42, UR5, URZ ;  /* 0x000000052a0972a4 */ /* 0x000fe4000f8e02ff */
[----:B------:R-:W-:Y:S02]  /*2560*/  USEL UR5, UR31, UR13, !UP2 ;  /* 0x0000000d1f057287 */ /* 0x000fe4000d000000 */
[----:B------:R-:W-:Y:S02]  /*2570*/  UIMAD UR12, UR42, UR8, URZ ;  /* 0x000000082a0c72a4 */ /* 0x000fe4000f8e02ff */
[----:B------:R-:W-:Y:S02]  /*2580*/  UISETP.GE.AND UP0, UPT, UR4, UR9, UPT ;  /* 0x000000090400728c */ /* 0x000fe4000bf06270 */
[----:B------:R-:W-:Y:S02]  /*2590*/  UIMAD.WIDE.U32 UR16, UR4, UR10, URZ ;  /* 0x0000000a041072a5 */ /* 0x000fe4000f8e00ff */
[----:B------:R-:W-:-:S02]  /*25a0*/  UISETP.GE.OR UP0, UPT, UR5, UR12, UP0 ;  /* 0x0000000c0500728c */ /* 0x000fc40008706670 */
        /* <DEDUP_REMOVED lines=19> */
.L_x_40:
[----:B------:R-:W2:Y:S02]  /*26e0*/  LDCU UR4, c[0x0][0xb30] ;  /* 0x00016600ff0477ac */ /* 0x000ea40008000800 */
[----:B--2---:R-:W-:-:S09]  /*26f0*/  UISETP.NE.AND UP0, UPT, UR4, 0x1, UPT ;  /* 0x000000010400788c */ /* 0x004fd2000bf05270 */
[----:B------:R-:W-:Y:S05]  /*2700*/  BRA.U UP0, `(.L_x_41) ;  /* 0x0000000100447547 */ /* 0x000fea000b800000 */
[----:B------:R-:W2:Y:S01]  /*2710*/  LDCU.128 UR12, c[0x0][0xb10] ;  /* 0x00016200ff0c77ac */ /* 0x000ea20008000c00 */
[----:B------:R-:W3:Y:S01]  /*2720*/  LDCU UR10, c[0x0][0xb0c] ;  /* 0x00016180ff0a77ac */ /* 0x000ee20008000800 */
[----:B------:R-:W4:Y:S01]  /*2730*/  LDCU UR11, c[0x0][0xb20] ;  /* 0x00016400ff0b77ac */ /* 0x000f220008000800 */
[----:B--2---:R-:W-:Y:S02]  /*2740*/  UIMAD.WIDE.U32 UR8, UR31, UR12, URZ ;  /* 0x0000000c1f0872a5 */ /* 0x004fe4000f8e00ff */
[----:B------:R-:W-:Y:S02]  /*2750*/  UIMAD.WIDE.U32 UR4, UR30, UR15, URZ ;  /* 0x0000000f1e0472a5 */ /* 0x000fe4000f8e00ff */
[----:B---3--:R-:W-:Y:S02]  /*2760*/  UISETP.NE.AND UP2, UPT, UR10, 0x1, UPT ;  /* 0x000000010a00788c */ /* 0x008fe4000bf45270 */
[----:B------:R-:W-:Y:S01]  /*2770*/  UISETP.NE.AND UP0, UPT, UR14, 0x1, UPT ;  /* 0x000000010e00788c */ /* 0x000fe2000bf05270 */
[----:B------:R-:W-:-:S02]  /*2780*/  UMOV UR8, UR9 ;  /* 0x0000000900087c82 */ /* 0x000fc40008000000 */
[----:B------:R-:W-:Y:S01]  /*2790*/  UMOV UR4, UR5 ;  /* 0x0000000500047c82 */ /* 0x000fe20008000000 */
[----:B------:R-:W-:Y:S02]  /*27a0*/  USHF.R.U32.HI UR13, URZ, UR13, UR8 ;  /* 0x0000000dff0d7299 */ /* 0x000fe40008011608 */
[----:B----4-:R-:W-:Y:S02]  /*27b0*/  USHF.R.U32.HI UR4, URZ, UR11, UR4 ;  /* 0x0000000bff047299 */ /* 0x010fe40008011604 */
[----:B------:R-:W-:Y:S02]  /*27c0*/  USEL UR5, UR31, UR13, !UP2 ;  /* 0x0000000d1f057287 */ /* 0x000fe4000d000000 */
[----:B------:R-:W-:-:S04]  /*27d0*/  USEL UR4, UR30, UR4, !UP0 ;  /* 0x000000041e047287 */ /* 0x000fc8000c000000 */
[----:B------:R-:W-:Y:S02]  /*27e0*/  UIADD3 UR8, UPT, UPT, UR5, -UR4, URZ ;  /* 0x8000000405087290 */ /* 0x000fe4000fffe0ff */
[----:B------:R-:W-:Y:S02]  /*27f0*/  UIADD3 UR4, UPT, UPT, -UR5, UR4, URZ ;  /* 0x0000000405047290 */ /* 0x000fe4000fffe1ff */
[----:B------:R-:W-:Y:S02]  /*2800*/  UIMAD UR30, UR8, UR14, UR30 ;  /* 0x0000000e081e72a4 */ /* 0x000fe4000f8e021e */
[----:B------:R-:W-:-:S12]  /*2810*/  UIMAD UR31, UR4, UR10, UR31 ;  /* 0x0000000a041f72a4 */ /* 0x000fd8000f8e021f */
.L_x_41:
[----:B------:R-:W-:Y:S01]  /*2820*/  VIADD R11, R11, 0x1 ;  /* 0x000000010b0b7836 */ /* 0x000fe20000000000 */
[----:B------:R-:W-:Y:S01]  /*2830*/  R2UR UR4, R78 ;  /* 0x000000004e0472ca */ /* 0x000fe200000e0000 */
[----:B------:R-:W-:Y:S01]  /*2840*/  UIADD3 UR24, UPT, UPT, UR30, UR63, URZ ;  /* 0x0000003f1e187290 */ /* 0x000fe2000fffe0ff */
[----:B------:R-:W-:Y:S02]  /*2850*/  PLOP3.LUT P1, PT, PT, PT, PT, 0x80, 0x8 ;  /* 0x000000000008781c */ /* 0x000fe40003f2f070 */
[----:B------:R-:W-:-:S04]  /*2860*/  ISETP.NE.AND P0, PT, R11, 0x2, PT ;  /* 0x000000020b00780c */ /* 0x000fc80003f05270 */
[----:B-1----:R-:W-:Y:S02]  /*2870*/  SEL R0, RZ, 0x1, P0 ;  /* 0x00000001ff007807 */ /* 0x002fe40000000000 */
[----:B------:R-:W-:Y:S02]  /*2880*/  SEL R11, R11, RZ, P0 ;  /* 0x000000ff0b0b7207 */ /* 0x000fe40000000000 */
[----:B------:R-:W-:Y:S01]  /*2890*/  LOP3.LUT R10, R10, R0, RZ, 0x3c, !PT ;  /* 0x000000000a0a7212 */ /* 0x000fe200078e3cff */
[----:B------:R-:W-:Y:S01]  /*28a0*/  UIADD3 UR20, UPT, UPT, UR31, UR4, URZ ;  /* 0x000000041f147290 */ /* 0x000fe2000fffe0ff */
[----:B------:R-:W-:Y:S11]  /*28b0*/  BRA.U UP1, `(.L_x_42) ;  /* 0xfffffff101287547 */ /* 0x000ff6000b83ffff */
[----:B------:R-:W-:Y:S01]  /*28c0*/  UIADD3 UR8, UPT, UPT, UR6, 0x28, URZ ;  /* 0x0000002806087890 */ /* 0x000fe2000fffe0ff */
[----:B------:R-:W-:-:S03]  /*28d0*/  SHF.L.U32 R2, R12, 0x1f, RZ ;  /* 0x0000001f0c027819 */ /* 0x000fc600000006ff */
[----:B------:R-:W-:-:S09]  /*28e0*/  ULEA UR4, UR7, UR8, 0x3 ;  /* 0x0000000807047291 */ /* 0x000fd2000f8e18ff */
[----:B------:R-:W1:Y:S02]  /*28f0*/  SYNCS.PHASECHK.TRANS64.TRYWAIT P0, [UR4], R2 ;  /* 0x00000002ff0075a7 */ /* 0x000e640008001104 */
[----:B-1----:R-:W-:Y:S05]  /*2900*/  @!P0 BRA `(.L_x_43) ;  /* 0x0000005400d88947 */ /* 0x002fea0003800000 */
.L_x_129:
[----:B------:R-:W-:-:S04]  /*2910*/  UIADD3 UR4, UPT, UPT, UR7, 0x1, URZ ;  /* 0x0000000107047890 */ /* 0x000fc8000fffe0ff */
[----:B------:R-:W-:-:S04]  /*2920*/  UISETP.NE.AND UP0, UPT, UR4, 0x5, UPT ;  /* 0x000000050400788c */ /* 0x000fc8000bf05270 */
[----:B------:R-:W-:Y:S02]  /*2930*/  USEL UR6, URZ, 0x1, UP0 ;  /* 0x00000001ff067887 */ /* 0x000fe40008000000 */
[----:B------:R-:W-:-:S04]  /*2940*/  USEL UR4, UR4, URZ, UP0 ;  /* 0x000000ff04047287 */ /* 0x000fc80008000000 */
[----:B------:R-:W-:Y:S01]  /*2950*/  ULEA UR5, UR4, UR8, 0x3 ;  /* 0x0000000804057291 */ /* 0x000fe2000f8e18ff */
[----:B-1----:R-:W-:-:S04]  /*2960*/  LOP3.LUT R2, R12, UR6, RZ, 0x3c, !PT ;  /* 0x000000060c027c12 */ /* 0x002fc8000f8e3cff */
[----:B------:R-:W-:-:S04]  /*2970*/  SHF.L.U32 R3, R2, 0x1f, RZ ;  /* 0x0000001f02037819 */ /* 0x000fc800000006ff */
[----:B------:R-:W1:Y:S02]  /*2980*/  SYNCS.PHASECHK.TRANS64.TRYWAIT P0, [UR5], R3 ;  /* 0x00000003ff0075a7 */ /* 0x000e640008001105 */
[----:B-1----:R-:W-:Y:S05]  /*2990*/  @!P0 BRA `(.L_x_44) ;  /* 0x0000005400cc8947 */ /* 0x002fea0003800000 */
.L_x_131:
[----:B------:R-:W-:-:S04]  /*29a0*/  UIADD3 UR4, UPT, UPT, UR4, 0x1, URZ ;  /* 0x0000000104047890 */ /* 0x000fc8000fffe0ff */
[----:B------:R-:W-:-:S04]  /*29b0*/  UISETP.NE.AND UP0, UPT, UR4, 0x5, UPT ;  /* 0x000000050400788c */ /* 0x000fc8000bf05270 */
[----:B------:R-:W-:Y:S02]  /*29c0*/  USEL UR6, URZ, 0x1, UP0 ;  /* 0x00000001ff067887 */ /* 0x000fe40008000000 */
[----:B------:R-:W-:-:S04]  /*29d0*/  USEL UR4, UR4, URZ, UP0 ;  /* 0x000000ff04047287 */ /* 0x000fc80008000000 */
[----:B------:R-:W-:Y:S01]  /*29e0*/  ULEA UR5, UR4, UR8, 0x3 ;  /* 0x0000000804057291 */ /* 0x000fe2000f8e18ff */
[----:B------:R-:W-:-:S04]  /*29f0*/  LOP3.LUT R2, R2, UR6, RZ, 0x3c, !PT ;  /* 0x0000000602027c12 */ /* 0x000fc8000f8e3cff */
[----:B-1----:R-:W-:-:S04]  /*2a00*/  SHF.L.U32 R3, R2, 0x1f, RZ ;  /* 0x0000001f02037819 */ /* 0x002fc800000006ff */
[----:B------:R-:W1:Y:S02]  /*2a10*/  SYNCS.PHASECHK.TRANS64.TRYWAIT P0, [UR5], R3 ;  /* 0x00000003ff0075a7 */ /* 0x000e640008001105 */
[----:B-1----:R-:W-:Y:S05]  /*2a20*/  @!P0 BRA `(.L_x_45) ;  /* 0x0000005400c08947 */ /* 0x002fea0003800000 */
.L_x_133:
        /* <DEDUP_REMOVED lines=9> */
.L_x_135:
[----:B------:R-:W-:-:S04]  /*2ac0*/  UIADD3 UR4, UPT, UPT, UR4, 0x1, URZ ;  /* 0x0000000104047890 */ /* 0x000fc8000fffe0ff */
[----:B------:R-:W-:-:S04]  /*2ad0*/  UISETP.NE.AND UP0, UPT, UR4, 0x5, UPT ;  /* 0x000000050400788c */ /* 0x000fc8000bf05270 */
[----:B------:R-:W-:Y:S02]  /*2ae0*/  USEL UR5, URZ, 0x1, UP0 ;  /* 0x00000001ff057887 */ /* 0x000fe40008000000 */
[----:B------:R-:W-:-:S04]  /*2af0*/  USEL UR4, UR4, URZ, UP0 ;  /* 0x000000ff04047287 */ /* 0x000fc80008000000 */
[----:B------:R-:W-:Y:S01]  /*2b00*/  ULEA UR4, UR4, UR8, 0x3 ;  /* 0x0000000804047291 */ /* 0x000fe2000f8e18ff */
[----:B------:R-:W-:-:S04]  /*2b10*/  LOP3.LUT R2, R2, UR5, RZ, 0x3c, !PT ;  /* 0x0000000502027c12 */ /* 0x000fc8000f8e3cff */
[----:B------:R-:W-:Y:S01]  /*2b20*/  SHF.L.U32 R2, R2, 0x1f, RZ ;  /* 0x0000001f02027819 */ /* 0x000fe200000006ff */
[----:B-1----:R-:W-:-:S07]  /*2b30*/  IMAD.U32 R0, RZ, RZ, UR4 ;  /* 0x00000004ff007e24 */ /* 0x002fce000f8e00ff */
.L_x_47:
[----:B-1----:R1:W2:Y:S02]  /*2b40*/  SYNCS.PHASECHK.TRANS64.TRYWAIT P0, [R0+URZ], R2 ;  /* 0x00000002000075a7 */ /* 0x0022a400080011ff */
[----:B--2---:R-:W-:Y:S05]  /*2b50*/  @!P0 NANOSLEEP.SYNCS 0x989680 ;  /* 0x009896800000895d */ /* 0x004fea0003900000 */
[----:B------:R-:W2:Y:S02]  /*2b60*/  @!P0 SYNCS.PHASECHK.TRANS64 P0, [R0+URZ], R2 ;  /* 0x00000002000085a7 */ /* 0x000ea400080010ff */
[----:B--2---:R-:W-:Y:S05]  /*2b70*/  @P0 EXIT ;  /* 0x000000000000094d */ /* 0x004fea0003800000 */
[----:B------:R-:W-:Y:S05]  /*2b80*/  BRA `(.L_x_47) ;  /* 0xfffffffc00ec7947 */ /* 0x000fea000383ffff */
.L_x_22:
[----:B------:R-:W-:-:S04]  /*2b90*/  UISETP.NE.AND UP0, UPT, UR46, URZ, UPT ;  /* 0x000000ff2e00728c */ /* 0x000fc8000bf05270 */
[----:B------:R-:W-:-:S09]  /*2ba0*/  UISETP.NE.OR UP0, UPT, UR25, 0x1, UP0 ;  /* 0x000000011900788c */ /* 0x000fd20008705670 */
[----:B------:R-:W-:Y:S05]  /*2bb0*/  BRA.U UP0, `(.L_x_48) ;  /* 0x0000000500487547 */ /* 0x000fea000b800000 */
[----:B------:R-:W-:Y:S01]  /*2bc0*/  ISETP.GE.U32.AND P2, PT, R0, 0x4, PT ;  /* 0x000000040000780c */ /* 0x000fe20003f46070 */
[----:B------:R-:W-:Y:S01]  /*2bd0*/  IMAD.MOV.U32 R12, RZ, RZ, 0x1 ;  /* 0x00000001ff0c7424 */ /* 0x000fe200078e00ff */
[----:B------:R-:W-:Y:S02]  /*2be0*/  CS2R R10, SRZ ;  /* 0x00000000000a7805 */ /* 0x000fe4000001ff00 */
[----:B------:R-:W-:Y:S01]  /*2bf0*/  CS2R R8, SRZ ;  /* 0x0000000000087805 */ /* 0x000fe2000001ff00 */
[----:B------:R-:W-:Y:S01]  /*2c00*/  UMOV UR6, 0x400 ;  /* 0x0000040000067882 */ /* 0x000fe20000000000 */
[----:B------:R-:W-:Y:S01]  /*2c10*/  UMOV UR5, URZ ;  /* 0x000000ff00057c82 */ /* 0x000fe20008000000 */
[----:B------:R-:W-:-:S12]  /*2c20*/  ULEA UR6, UR46, UR6, 0x18 ;  /* 0x000000062e067291 */ /* 0x000fd8000f8ec0ff */
.L_x_52:
[----:B------:R-:W-:Y:S02]  /*2c30*/  LEA R2, R8, UR6, 0x3 ;  /* 0x0000000608027c11 */ /* 0x000fe4000f8e18ff */
[----:B------:R-:W-:-:S03]  /*2c40*/  SHF.L.U32 R4, R9, 0x1f, RZ ;  /* 0x0000001f09047819 */ /* 0x000fc600000006ff */
[----:B------:R-:W-:Y:S01]  /*2c50*/  VIADD R5, R2, 0xf0 ;  /* 0x000000f002057836 */ /* 0x000fe20000000000 */
[----:B------:R-:W1:Y:S02]  /*2c60*/  SYNCS.PHASECHK.TRANS64.TRYWAIT P0, [R2+URZ+0xe0], R4 ;  /* 0x0000e004020075a7 */ /* 0x000e6400080011ff */
[----:B-1----:R-:W-:Y:S05]  /*2c70*/  @!P0 BRA `(.L_x_49) ;  /* 0x00000054005c8947 */ /* 0x002fea0003800000 */
.L_x_136:
[----:B------:R-:W-:Y:S01]  /*2c80*/  ULEA UR4, UR5, UR6, 0x3 ;  /* 0x0000000605047291 */ /* 0x000fe2000f8e18ff */
[----:B-1----:R-:W-:Y:S01]  /*2c90*/  PRMT R2, RZ, 0x654, R5 ;  /* 0x00000654ff027816 */ /* 0x002fe20000000005 */
[----:B------:R-:W-:Y:S01]  /*2ca0*/  @!P2 IMAD.MOV.U32 R4, RZ, RZ, 0x10 ;  /* 0x00000010ff04a424 */ /* 0x000fe200078e00ff */
[----:B------:R-:W-:Y:S01]  /*2cb0*/  SHF.L.U32 R5, R12, 0x1f, RZ ;  /* 0x0000001f0c057819 */ /* 0x000fe200000006ff */
[----:B------:R-:W-:Y:S01]  /*2cc0*/  UIADD3 UR7, UPT, UPT, UR4, 0x80, URZ ;  /* 0x0000008004077890 */ /* 0x000fe2000fffe0ff */
[----:B------:R1:W-:Y:S05]  /*2cd0*/  SYNCS.ARRIVE.TRANS64.RED.A1T0 RZ, [R2+URZ], RZ ;  /* 0x000000ff02ff79a7 */ /* 0x0003ea00081004ff */
[----:B------:R-:W-:Y:S01]  /*2ce0*/  IMAD.U32 R6, RZ, RZ, UR7 ;  /* 0x00000007ff067e24 */ /* 0x000fe2000f8e00ff */
[----:B------:R-:W2:Y:S04]  /*2cf0*/  SYNCS.PHASECHK.TRANS64.TRYWAIT P0, [UR4+0x90], R5 ;  /* 0x00009005ff0075a7 */ /* 0x000ea80008001104 */
[----:B------:R-:W-:Y:S01]  /*2d00*/  PRMT R6, R0, 0x654, R6 ;  /* 0x0000065400067816 */ /* 0x000fe20000000006 */
[----:B-12---:R-:W-:Y:S06]  /*2d10*/  @!P0 BRA `(.L_x_50) ;  /* 0x0000005400488947 */ /* 0x006fec0003800000 */
.L_x_138:
[----:B------:R-:W-:Y:S01]  /*2d20*/  ULEA UR8, UR5, UR6, 0x4 ;  /* 0x0000000605087291 */ /* 0x000fe2000f8e20ff */
[----:B------:R-:W-:Y:S01]  /*2d30*/  SEL R3, R6, R3, !P2 ;  /* 0x0000000306037207 */ /* 0x000fe20005000000 */
[----:B------:R-:W-:Y:S01]  /*2d40*/  UIADD3 UR9, UPT, UPT, UR4, 0x80, URZ ;  /* 0x0000008004097890 */ /* 0x000fe2000fffe0ff */
[----:B-1----:R-:W-:Y:S01]  /*2d50*/  LEA R2, R11, UR6, 0x3 ;  /* 0x000000060b027c11 */ /* 0x002fe2000f8e18ff */
[----:B------:R-:W-:Y:S01]  /*2d60*/  UIADD3 UR8, UPT, UPT, UR8, 0x110, URZ ;  /* 0x0000011008087890 */ /* 0x000fe2000fffe0ff */
[----:B------:R1:W-:Y:S01]  /*2d70*/  @!P2 SYNCS.ARRIVE.TRANS64.RED RZ, [R3+URZ], R4 ;  /* 0x0000000403ffa9a7 */ /* 0x0003e200080004ff */
[----:B------:R-:W-:Y:S01]  /*2d80*/  UIADD3 UR4, UPT, UPT, UR5, 0x1, URZ ;  /* 0x0000000105047890 */ /* 0x000fe2000fffe0ff */
[----:B------:R-:W-:-:S03]  /*2d90*/  VIADD R8, R8, 0x1 ;  /* 0x0000000108087836 */ /* 0x000fc60000000000 */
[----:B------:R-:W-:Y:S02]  /*2da0*/  UISETP.NE.AND UP0, UPT, UR4, 0x2, UPT ;  /* 0x000000020400788c */ /* 0x000fe4000bf05270 */
[----:B------:R-:W-:Y:S01]  /*2db0*/  ISETP.NE.AND P0, PT, R8, 0x2, PT ;  /* 0x000000020800780c */ /* 0x000fe20003f05270 */
[----:B------:R-:W-:Y:S06]  /*2dc0*/  UGETNEXTWORKID.BROADCAST [UR8], [UR9] ;  /* 0x00000000080073ca */ /* 0x000fec0008000100 */
[----:B------:R-:W-:Y:S02]  /*2dd0*/  USEL UR7, URZ, 0x1, UP0 ;  /* 0x00000001ff077887 */ /* 0x000fe40008000000 */
[----:B------:R-:W-:-:S04]  /*2de0*/  USEL UR5, UR4, URZ, UP0 ;  /* 0x000000ff04057287 */ /* 0x000fc80008000000 */
[----:B------:R-:W-:Y:S02]  /*2df0*/  LOP3.LUT R12, R12, UR7, RZ, 0x3c, !PT ;  /* 0x000000070c0c7c12 */ /* 0x000fe4000f8e3cff */
[----:B-1----:R-:W-:-:S04]  /*2e00*/  SHF.L.U32 R4, R10, 0x1f, RZ ;  /* 0x0000001f0a047819 */ /* 0x002fc800000006ff */
[----:B------:R-:W1:Y:S02]  /*2e10*/  SYNCS.PHASECHK.TRANS64.TRYWAIT P1, [R2+URZ+0x80], R4 ;  /* 0x00008004020075a7 */ /* 0x000e6400080211ff */
[----:B-1----:R-:W-:Y:S05]  /*2e20*/  @!P1 BRA `(.L_x_51) ;  /* 0x00000054001c9947 */ /* 0x002fea0003800000 */
.L_x_139:
[C---:B-1----:R-:W-:Y:S01]  /*2e30*/  LEA R4, R11.reuse, UR6, 0x4 ;  /* 0x000000060b047c11 */ /* 0x042fe2000f8e20ff */
[----:B------:R-:W-:Y:S01]  /*2e40*/  VIADD R2, R2, 0x90 ;  /* 0x0000009002027836 */ /* 0x000fe20000000000 */
[----:B------:R-:W-:Y:S01]  /*2e50*/  SEL R8, R8, RZ, P0 ;  /* 0x000000ff08087207 */ /* 0x000fe20000000000 */
[----:B------:R-:W-:-:S03]  /*2e60*/  VIADD R11, R11, 0x1 ;  /* 0x000000010b0b7836 */ /* 0x000fc60000000000 */
[----:B------:R-:W1:Y:S01]  /*2e70*/  LDS.128 R4, [R4+0x110] ;  /* 0x0001100004047984 */ /* 0x000e620000000c00 */
[----:B------:R-:W-:Y:S02]  /*2e80*/  PRMT R2, RZ, 0x654, R2 ;  /* 0x00000654ff027816 */ /* 0x000fe40000000002 */
[C---:B------:R-:W-:Y:S01]  /*2e90*/  ISETP.NE.AND P1, PT, R11.reuse, 0x2, PT ;  /* 0x000000020b00780c */ /* 0x040fe20003f25270 */
[----:B------:R-:W-:Y:S01]  /*2ea0*/  @!PT LDS RZ, [RZ] ;  /* 0x00000000fffff984 */ /* 0x000fe20000000800 */
[----:B------:R-:W-:Y:S01]  /*2eb0*/  @!PT LDS RZ, [RZ] ;  /* 0x00000000fffff984 */ /* 0x000fe20000000800 */
[----:B------:R-:W-:Y:S01]  /*2ec0*/  @!PT LDS RZ, [RZ] ;  /* 0x00000000fffff984 */ /* 0x000fe20000000800 */
[----:B------:R-:W-:Y:S01]  /*2ed0*/  @!PT LDS RZ, [RZ] ;  /* 0x00000000fffff984 */ /* 0x000fe20000000800 */
[----:B------:R2:W-:Y:S06]  /*2ee0*/  MEMBAR.ALL.CTA ;  /* 0x0000000000007992 */ /* 0x0005ec0000008000 */
[----:B--2---:R-:W2:Y:S01]  /*2ef0*/  FENCE.VIEW.ASYNC.S ;  /* 0x00000000000073c6 */ /* 0x004ea20000000000 */
[----:B------:R-:W-:Y:S01]  /*2f00*/  SEL R11, R11, RZ, P1 ;  /* 0x000000ff0b0b7207 */ /* 0x000fe20000800000 */
[----:B--2---:R2:W-:Y:S01]  /*2f10*/  SYNCS.ARRIVE.TRANS64.RED.A1T0 RZ, [R2+URZ], RZ ;  /* 0x000000ff02ff79a7 */ /* 0x0045e200081004ff */
[----:B-1----:R-:W-:-:S02]  /*2f20*/  LOP3.LUT P3, RZ, R6, 0x1, RZ, 0xc0, !PT ;  /* 0x0000000106ff7812 */ /* 0x002fc4000786c0ff */
[----:B------:R-:W-:-:S04]  /*2f30*/  SEL R4, RZ, 0x1, P1 ;  /* 0x00000001ff047807 */ /* 0x000fc80000800000 */
[----:B------:R-:W-:Y:S02]  /*2f40*/  LOP3.LUT R10, R10, R4, RZ, 0x3c, !PT ;  /* 0x000000040a0a7212 */ /* 0x000fe400078e3cff */
[----:B--2---:R-:W-:-:S04]  /*2f50*/  SEL R2, RZ, 0x1, P0 ;  /* 0x00000001ff027807 */ /* 0x004fc80000000000 */
[----:B------:R-:W-:Y:S01]  /*2f60*/  LOP3.LUT R9, R9, R2, RZ, 0x3c, !PT ;  /* 0x0000000209097212 */ /* 0x000fe200078e3cff */
[----:B------:R-:W-:Y:S06]  /*2f70*/  @P3 BRA `(.L_x_52) ;  /* 0xfffffffc002c3947 */ /* 0x000fec000383ffff */
[----:B------:R-:W-:Y:S01]  /*2f80*/  ULEA UR4, UR5, UR6, 0x3 ;  /* 0x0000000605047291 */ /* 0x000fe2000f8e18ff */
[----:B------:R-:W-:-:S08]  /*2f90*/  SHF.L.U32 R2, R12, 0x1f, RZ ;  /* 0x0000001f0c027819 */ /* 0x000fd000000006ff */
[----:B------:R-:W1:Y:S02]  /*2fa0*/  SYNCS.PHASECHK.TRANS64 P0, [UR4+0x90], R2 ;  /* 0x00009002ff0075a7 */ /* 0x000e640008001004 */
[----:B-1----:R-:W-:Y:S05]  /*2fb0*/  @P0 BRA `(.L_x_53) ;  /* 0x0000000000080947 */ /* 0x002fea0003800000 */
[----:B------:R-:W1:Y:S02]  /*2fc0*/  SYNCS.PHASECHK.TRANS64.TRYWAIT P0, [UR4+0x90], R2 ;  /* 0x00009002ff0075a7 */ /* 0x000e640008001104 */
[----:B-1----:R-:W-:Y:S05]  /*2fd0*/  @!P0 BRA `(.L_x_54) ;  /* 0x0000005000c48947 */ /* 0x002fea0003800000 */
.L_x_53:
[----:B------:R-:W-:-:S04]  /*2fe0*/  UIADD3 UR7, UPT, UPT, UR5, 0x1, URZ ;  /* 0x0000000105077890 */ /* 0x000fc8000fffe0ff */
[----:B------:R-:W-:-:S04]  /*2ff0*/  UISETP.NE.AND UP0, UPT, UR7, 0x2, UPT ;  /* 0x000000020700788c */ /* 0x000fc8000bf05270 */
[----:B------:R-:W-:Y:S02]  /*3000*/  USEL UR8, URZ, 0x1, UP0 ;  /* 0x00000001ff087887 */ /* 0x000fe40008000000 */
[----:B------:R-:W-:-:S04]  /*3010*/  USEL UR7, UR7, URZ, UP0 ;  /* 0x000000ff07077287 */ /* 0x000fc80008000000 */
[----:B------:R-:W-:Y:S01]  /*3020*/  ULEA UR7, UR7, UR6, 0x3 ;  /* 0x0000000607077291 */ /* 0x000fe2000f8e18ff */
[----:B-1----:R-:W-:-:S04]  /*3030*/  LOP3.LUT R2, R12, UR8, RZ, 0x3c, !PT ;  /* 0x000000080c027c12 */ /* 0x002fc8000f8e3cff */
[----:B------:R-:W-:-:S04]  /*3040*/  SHF.L.U32 R0, R2, 0x1f, RZ ;  /* 0x0000001f02007819 */ /* 0x000fc800000006ff */
[----:B------:R-:W1:Y:S02]  /*3050*/  SYNCS.PHASECHK.TRANS64 P0, [UR7+0x90], R0 ;  /* 0x00009000ff0075a7 */ /* 0x000e640008001007 */
[----:B-1----:R-:W-:Y:S05]  /*3060*/  @P0 EXIT ;  /* 0x000000000000094d */ /* 0x002fea0003800000 */
[----:B------:R-:W-:Y:S02]  /*3070*/  SHF.L.U32 R2, R2, 0x1f, RZ ;  /* 0x0000001f02027819 */ /* 0x000fe400000006ff */
[----:B------:R-:W-:-:S07]  /*3080*/  MOV R0, UR7 ;  /* 0x0000000700007c02 */ /* 0x000fce0008000f00 */
.L_x_55:
[----:B-1----:R1:W2:Y:S02]  /*3090*/  SYNCS.PHASECHK.TRANS64.TRYWAIT P0, [R0+URZ+0x90], R2 ;  /* 0x00009002000075a7 */ /* 0x0022a400080011ff */
[----:B--2---:R-:W-:Y:S05]  /*30a0*/  @!P0 NANOSLEEP.SYNCS 0x989680 ;  /* 0x009896800000895d */ /* 0x004fea0003900000 */
[----:B------:R-:W2:Y:S02]  /*30b0*/  @!P0 SYNCS.PHASECHK.TRANS64 P0, [R0+URZ+0x90], R2 ;  /* 0x00009002000085a7 */ /* 0x000ea400080010ff */
[----:B--2---:R-:W-:Y:S05]  /*30c0*/  @P0 EXIT ;  /* 0x000000000000094d */ /* 0x004fea0003800000 */
[----:B------:R-:W-:Y:S05]  /*30d0*/  BRA `(.L_x_55) ;  /* 0xfffffffc00ec7947 */ /* 0x000fea000383ffff */
.L_x_48:
[----:B------:R-:W-:Y:S05]  /*30e0*/  BRA.U UP4, `(.L_x_56) ;  /* 0x0000001104847547 */ /* 0x000fea000b800000 */
[----:B------:R-:W-:Y:S01]  /*30f0*/  UMOV UR4, 0x40 ;  /* 0x0000004000047882 */ /* 0x000fe20000000000 */
[----:B------:R-:W-:Y:S01]  /*3100*/  NOP ;  /* 0x0000000000007918 */ /* 0x000fe20000000000 */
[----:B------:R-:W-:Y:S01]  /*3110*/  ULEA UR5, UR46, UR4, 0x18 ;  /* 0x000000042e057291 */ /* 0x000fe2000f8ec0ff */
[----:B------:R-:W-:Y:S02]  /*3120*/  UMOV UR6, 0x400 ;  /* 0x0000040000067882 */ /* 0x000fe40000000000 */
[----:B------:R-:W-:-:S06]  /*3130*/  ULEA UR6, UR46, UR6, 0x18 ;  /* 0x000000062e067291 */ /* 0x000fcc000f8ec0ff */
[----:B------:R-:W1:Y:S02]  /*3140*/  LDS.U8 R0, [UR5+0x1c] ;  /* 0x00001c05ff007984 */ /* 0x000e640008000000 */
[----:B-1----:R-:W-:-:S13]  /*3150*/  ISETP.NE.AND P0, PT, R0, RZ, PT ;  /* 0x000000ff0000720c */ /* 0x002fda0003f05270 */
[----:B------:R-:W-:Y:S05]  /*3160*/  @P0 BRA `(.L_x_57) ;  /* 0x0000000400080947 */ /* 0x000fea0003800000 */
[----:B------:R-:W-:Y:S02]  /*3170*/  UISETP.NE.U32.AND UP1, UPT, UR27, 0x1, UPT ;  /* 0x000000011b00788c */ /* 0x000fe4000bf25070 */
[----:B------:R-:W-:-:S07]  /*3180*/  UIADD3 UR7, UPT, UPT, UR5, 0x8, URZ ;  /* 0x0000000805077890 */ /* 0x000fce000fffe0ff */
[----:B------:R-:W-:Y:S05]  /*3190*/  BRA.U !UP1, `(.L_x_58) ;  /* 0x00000001099c7547 */ /* 0x000fea000b800000 */
[----:B------:R-:W-:Y:S01]  /*31a0*/  ELECT P0, URZ, PT ;  /* 0x0000000000ff782f */ /* 0x000fe20003800000 */
[----:B------:R-:W-:-:S12]  /*31b0*/  BSSY B0, `(.L_x_58) ;  /* 0x0000025000007945 */ /* 0x000fd80003800000 */
[----:B------:R-:W-:Y:S05]  /*31c0*/  @!P0 BRA `(.L_x_59) ;  /* 0x00000000008c8947 */ /* 0x000fea0003800000 */
[----:B------:R-:W-:-:S05]  /*31d0*/  UMOV UR4, 0x10 ;  /* 0x0000001000047882 */ /* 0x000fca0000000000 */
[----:B------:R-:W-:Y:S04]  /*31e0*/  DEPBAR.LE SB1, 0x36 ;  /* 0x00009d800000791a */ /* 0x000fe80000000000 */
[----:B------:R-:W1:Y:S02]  /*31f0*/  UTCATOMSWS.2CTA.FIND_AND_SET.ALIGN UP0, UR4, UR4 ;  /* 0x00000004000475e3 */ /* 0x000e640008200800 */
[----:B-1----:R-:W-:Y:S01]  /*3200*/  MOV R10, UR4 ;  /* 0x00000004000a7c02 */ /* 0x002fe20008000f00 */
[----:B------:R-:W-:Y:S06]  /*3210*/  BRA.U UP0, `(.L_x_60) ;  /* 0x0000000100187547 */ /* 0x000fec000b800000 */
.L_x_61:
[----:B------:R-:W-:Y:S05]  /*3220*/  NANOSLEEP 0x64 ;  /* 0x000000640000795d */ /* 0x000fea0003800000 */
[----:B------:R-:W-:-:S05]  /*3230*/  UMOV UR4, 0x10 ;  /* 0x0000001000047882 */ /* 0x000fca0000000000 */
[----:B------:R-:W-:Y:S04]  /*3240*/  DEPBAR.LE SB1, 0x36 ;  /* 0x00009d800000791a */ /* 0x000fe80000000000 */
[----:B------:R-:W1:Y:S02]  /*3250*/  UTCATOMSWS.2CTA.FIND_AND_SET.ALIGN UP0, UR4, UR4 ;  /* 0x00000004000475e3 */ /* 0x000e640008200800 */
[----:B-1----:R-:W-:Y:S01]  /*3260*/  MOV R10, UR4 ;  /* 0x00000004000a7c02 */ /* 0x002fe20008000f00 */
[----:B------:R-:W-:Y:S05]  /*3270*/  BRA.U !UP0, `(.L_x_61) ;  /* 0xfffffffd08e87547 */ /* 0x000fea000b83ffff */
.L_x_60:
[----:B------:R-:W1:Y:S01]  /*3280*/  LDS R6, [UR5+0x10] ;  /* 0x00001005ff067984 */ /* 0x000e620008000800 */
[----:B------:R-:W-:Y:S01]  /*3290*/  IMAD.U32 R0, RZ, RZ, UR6 ;  /* 0x00000006ff007e24 */ /* 0x000fe2000f8e00ff */
[----:B------:R-:W-:-:S03]  /*32a0*/  MOV R4, UR28 ;  /* 0x0000001c00047c02 */ /* 0x000fc60008000f00 */
[----:B------:R-:W-:Y:S01]  /*32b0*/  VIADD R0, R0, 0x130 ;  /* 0x0000013000007836 */ /* 0x000fe20000000000 */
[----:B-1----:R-:W-:-:S04]  /*32c0*/  SHF.L.U32 R6, R6, 0x1f, RZ ;  /* 0x0000001f06067819 */ /* 0x002fc800000006ff */
[----:B------:R-:W1:Y:S02]  /*32d0*/  SYNCS.PHASECHK.TRANS64.TRYWAIT P0, [UR5+0x8], R6 ;  /* 0x00000806ff0075a7 */ /* 0x000e640008001105 */
[----:B-1----:R-:W-:Y:S05]  /*32e0*/  @P0 BRA `(.L_x_62) ;  /* 0x0000000000080947 */ /* 0x002fea0003800000 */
[----:B------:R-:W1:Y:S02]  /*32f0*/  SYNCS.PHASECHK.TRANS64.TRYWAIT P0, [UR5+0x8], R6 ;  /* 0x00000806ff0075a7 */ /* 0x000e640008001105 */
[----:B-1----:R-:W-:Y:S05]  /*3300*/  @!P0 BRA `(.L_x_63) ;  /* 0x0000005000108947 */ /* 0x002fea0003800000 */
.L_x_62:
[----:B------:R-:W-:Y:S01]  /*3310*/  PRMT R4, R4, 0x654, R0 ;  /* 0x0000065404047816 */ /* 0x000fe20000000000 */
[----:B------:R-:W-:Y:S01]  /*3320*/  HFMA2 R0, -RZ, RZ, 0, 5.9604644775390625e-08 ;  /* 0x00000001ff007431 */ /* 0x000fe200000001ff */
[----:B------:R-:W-:Y:S01]  /*3330*/  UPRMT UR4, UR28, 0x654, UR7 ;  /* 0x000006541c047896 */ /* 0x000fe20008000007 */
[----:B------:R-:W-:Y:S02]  /*3340*/  IMAD.MOV.U32 R8, RZ, RZ, 0xffff ;  /* 0x0000ffffff087424 */ /* 0x000fe400078e00ff */
[----:B-1----:R-:W-:Y:S02]  /*3350*/  IMAD.MOV.U32 R6, RZ, RZ, 0x4 ;  /* 0x00000004ff067424 */ /* 0x002fe400078e00ff */
[----:B------:R-:W-:Y:S01]  /*3360*/  IMAD.SHL.U32 R9, R10, 0x20, RZ ;  /* 0x000000200a097824 */ /* 0x000fe200078e00ff */
[----:B------:R-:W-:Y:S02]  /*3370*/  MOV R5, UR4 ;  /* 0x0000000400057c02 */ /* 0x000fe40008000f00 */
[-C--:B------:R-:W-:Y:S01]  /*3380*/  SHF.L.U32 R8, R8, R10.reuse, RZ ;  /* 0x0000000a08087219 */ /* 0x080fe200000006ff */
[----:B------:R1:W-:Y:S01]  /*3390*/  SYNCS.ARRIVE.TRANS64.RED RZ, [UR4], R6 ;  /* 0x00000006ffff79a7 */ /* 0x0003e20008000404 */
[----:B------:R-:W-:Y:S01]  /*33a0*/  SHF.L.U32 R7, R0, R10, RZ ;  /* 0x0000000a00077219 */ /* 0x000fe200000006ff */
[----:B------:R1:W-:Y:S04]  /*33b0*/  STS [UR6+0x130], R9 ;  /* 0x00013009ff007988 */ /* 0x0003e80008000806 */
[----:B------:R1:W-:Y:S04]  /*33c0*/  STAS [R4.64], R10 ;  /* 0x0000000a04007dbd */ /* 0x0003e8000c0008ff */
[----:B------:R1:W-:Y:S04]  /*33d0*/  ATOMS.OR RZ, [UR5+0x14], R8 ;  /* 0x00001408ffff798c */ /* 0x0003e8000b000005 */
[----:B------:R1:W-:Y:S04]  /*33e0*/  ATOMS.OR RZ, [UR5+0x18], R7 ;  /* 0x00001807ffff798c */ /* 0x0003e8000b000005 */
[----:B------:R1:W-:Y:S02]  /*33f0*/  ATOMS.XOR RZ, [UR5+0x10], R0 ;  /* 0x00001000ffff798c */ /* 0x0003e4000b800005 */
.L_x_59:
[----:B------:R-:W-:Y:S05]  /*3400*/  BSYNC B0 ;  /* 0x0000000000007941 */ /* 0x000fea0003800000 */
.L_x_58:
[----:B------:R-:W-:Y:S05]  /*3410*/  BRA.U UP1, `(.L_x_64) ;  /* 0x00000001016c7547 */ /* 0x000fea000b800000 */
[----:B------:R-:W-:-:S03]  /*3420*/  UMOV UR4, 0xffffffff ;  /* 0xffffffff00047882 */ /* 0x000fc60000000000 */
[----:B------:R-:W-:Y:S05]  /*3430*/  BRA.DIV UR4, `(.L_x_65) ;  /* 0x0000004e04dc7947 */ /* 0x000fea000b800000 */
[----:B------:R-:W-:-:S13]  /*3440*/  ELECT P6, URZ, PT ;  /* 0x0000000000ff782f */ /* 0x000fda00038c0000 */
.L_x_143:
[----:B------:R-:W-:Y:S05]  /*3450*/  @!P6 BRA `(.L_x_64) ;  /* 0x00000000005ce947 */ /* 0x000fea0003800000 */
[----:B-1----:R-:W1:Y:S02]  /*3460*/  LDS R4, [UR5+0x10] ;  /* 0x00001005ff047984 */ /* 0x002e640008000800 */
[----:B-1----:R-:W-:-:S04]  /*3470*/  SHF.L.U32 R4, R4, 0x1f, RZ ;  /* 0x0000001f04047819 */ /* 0x002fc800000006ff */
[----:B------:R-:W1:Y:S02]  /*3480*/  SYNCS.PHASECHK.TRANS64.TRYWAIT P0, [UR5+0x8], R4 ;  /* 0x00000804ff0075a7 */ /* 0x000e640008001105 */
[----:B-1----:R-:W-:Y:S05]  /*3490*/  @P0 BRA `(.L_x_66) ;  /* 0x0000000000080947 */ /* 0x002fea0003800000 */
[----:B------:R-:W1:Y:S02]  /*34a0*/  SYNCS.PHASECHK.TRANS64.TRYWAIT P0, [UR5+0x8], R4 ;  /* 0x00000804ff0075a7 */ /* 0x000e640008001105 */
[----:B-1----:R-:W-:Y:S05]  /*34b0*/  @!P0 BRA `(.L_x_67) ;  /* 0x0000004c00dc8947 */ /* 0x002fea0003800000 */
.L_x_66:
[----:B------:R-:W2:Y:S01]  /*34c0*/  LDS R6, [UR6+0x130] ;  /* 0x00013006ff067984 */ /* 0x000ea20008000800 */
[----:B-1----:R-:W-:Y:S02]  /*34d0*/  HFMA2 R0, -RZ, RZ, 0, 5.9604644775390625e-08 ;  /* 0x00000001ff007431 */ /* 0x002fe400000001ff */
[----:B------:R-:W-:Y:S01]  /*34e0*/  IMAD.MOV.U32 R4, RZ, RZ, 0xffff ;  /* 0x0000ffffff047424 */ /* 0x000fe200078e00ff */
[----:B------:R-:W-:Y:S01]  /*34f0*/  UPRMT UR4, UR28, 0x654, UR7 ;  /* 0x000006541c047896 */ /* 0x000fe20008000007 */
[----:B--2---:R-:W-:-:S03]  /*3500*/  IMAD.SHL.U32 R5, R6, 0x20, RZ ;  /* 0x0000002006057824 */ /* 0x004fc600078e00ff */
[-C--:B------:R-:W-:Y:S02]  /*3510*/  SHF.L.U32 R4, R4, R6.reuse, RZ ;  /* 0x0000000604047219 */ /* 0x080fe400000006ff */
[----:B------:R-:W-:Y:S01]  /*3520*/  SHF.L.U32 R6, R0, R6, RZ ;  /* 0x0000000600067219 */ /* 0x000fe200000006ff */
[----:B------:R2:W-:Y:S04]  /*3530*/  STS [UR6+0x130], R5 ;  /* 0x00013005ff007988 */ /* 0x0005e80008000806 */
[----:B------:R2:W-:Y:S04]  /*3540*/  ATOMS.OR RZ, [UR5+0x14], R4 ;  /* 0x00001404ffff798c */ /* 0x0005e8000b000005 */
[----:B------:R2:W-:Y:S01]  /*3550*/  ATOMS.OR RZ, [UR5+0x18], R6 ;  /* 0x00001806ffff798c */ /* 0x0005e2000b000005 */
[----:B------:R-:W-:Y:S03]  /*3560*/  SYNCS.ARRIVE.TRANS64.RED.A1T0 RZ, [UR4], RZ ;  /* 0x000000ffffff79a7 */ /* 0x000fe60008100404 */
[----:B------:R2:W-:Y:S01]  /*3570*/  ATOMS.XOR RZ, [UR5+0x10], R0 ;  /* 0x00001000ffff798c */ /* 0x0005e2000b800005 */
[----:B------:R-:W-:Y:S05]  /*3580*/  BRA `(.L_x_64) ;  /* 0x0000000000107947 */ /* 0x000fea0003800000 */
.L_x_57:
[----:B------:R-:W-:Y:S02]  /*3590*/  MOV R0, 0xffffffff ;  /* 0xffffffff00007802 */ /* 0x000fe40000000f00 */
[----:B------:R-:W-:-:S03]  /*35a0*/  MOV R4, 0x35d0 ;  /* 0x000035d000047802 */ /* 0x000fc60000000f00 */
[----:B------:R1:W-:Y:S04]  /*35b0*/  STS [UR6+0x130], R0 ;  /* 0x00013000ff007988 */ /* 0x0003e80008000806 */
[----:B-1---5:R-:W-:Y:S05]  /*35c0*/  CALL.REL.NOINC `($__internal_1_$__cuda_sm10x_tcgen05_guardrail_trap_phase_invalid_during_alloc) ;  /* 0x0000005400247944 */ /* 0x022fea0003c00000 */
.L_x_64:
[----:B------:R-:W-:Y:S05]  /*35d0*/  WARPSYNC.ALL ;  /* 0x0000000000007948 */ /* 0x000fea0003800000 */
[----:B------:R-:W3:Y:S01]  /*35e0*/  S2UR UR4, SR_CgaCtaId ;  /* 0x00000000000479c3 */ /* 0x000ee20000008800 */
[----:B------:R-:W-:Y:S01]  /*35f0*/  UMOV UR13, 0x400 ;  /* 0x00000400000d7882 */ /* 0x000fe20000000000 */
[----:B------:R-:W-:-:S06]  /*3600*/  NOP ;  /* 0x0000000000007918 */ /* 0x000fcc0000000000 */
[----:B------:R-:W-:Y:S06]  /*3610*/  BAR.ARV 0x6, 0xa0 ;  /* 0x0182800000007b1d */ /* 0x000fec0000002000 */
[----:B------:R-:W4:Y:S01]  /*3620*/  LDCU UR6, c[0x0][0x38c] ;  /* 0x00007180ff0677ac */ /* 0x000f220008000800 */
[----:B------:R-:W-:Y:S01]  /*3630*/  LOP3.LUT R3, R3, 0xffff, RZ, 0xc0, !PT ;  /* 0x0000ffff03037812 */ /* 0x000fe200078ec0ff */
[----:B-1----:R-:W-:Y:S01]  /*3640*/  IMAD.MOV.U32 R9, RZ, RZ, 0x1 ;  /* 0x00000001ff097424 */ /* 0x002fe200078e00ff */
[----:B------:R-:W-:Y:S01]  /*3650*/  LOP3.LUT R2, R2, 0xffff, RZ, 0xc0, !PT ;  /* 0x0000ffff02027812 */ /* 0x000fe200078ec0ff */
[----:B------:R-:W-:Y:S01]  /*3660*/  IMAD.MOV.U32 R8, RZ, RZ, RZ ;  /* 0x000000ffff087224 */ /* 0x000fe200078e00ff */
[----:B------:R-:W-:Y:S01]  /*3670*/  R2UR UR16, R3 ;  /* 0x00000000031072ca */ /* 0x000fe200000e0000 */
[----:B------:R-:W-:Y:S01]  /*3680*/  UMOV UR20, URZ ;  /* 0x000000ff00147c82 */ /* 0x000fe20008000000 */
[----:B------:R-:W-:-:S02]  /*3690*/  R2UR UR24, R2 ;  /* 0x00000000021872ca */ /* 0x000fc400000e0000 */
[----:B------:R-:W-:Y:S01]  /*36a0*/  CS2R R2, SRZ ;  /* 0x0000000000027805 */ /* 0x000fe2000001ff00 */
[----:B------:R-:W-:Y:S01]  /*36b0*/  UMOV UR10, URZ ;  /* 0x000000ff000a7c82 */ /* 0x000fe20008000000 */
[----:B---3--:R-:W-:Y:S02]  /*36c0*/  ULEA UR13, UR4, UR13, 0x18 ;  /* 0x0000000d040d7291 */ /* 0x008fe4000f8ec0ff */
[----:B------:R-:W-:Y:S02]  /*36d0*/  UISETP.NE.AND UP3, UPT, UR27, URZ, UPT ;  /* 0x000000ff1b00728c */ /* 0x000fe4000bf65270 */
[----:B------:R-:W-:Y:S02]  /*36e0*/  UIADD3 UR5, UPT, UPT, UR13, 0x4300, URZ ;  /* 0x000043000d057890 */ /* 0x000fe4000fffe0ff */
[----:B------:R-:W-:Y:S02]  /*36f0*/  UIADD3 UR4, UPT, UPT, UR13, 0x6b00, URZ ;  /* 0x00006b000d047890 */ /* 0x000fe4000fffe0ff */
[----:B----4-:R-:W-:Y:S01]  /*3700*/  UIADD3 UR6, UPT, UPT, UR6, 0x1f, URZ ;  /* 0x0000001f06067890 */ /* 0x010fe2000fffe0ff */
[----:B--2---:R-:W1:Y:S01]  /*3710*/  LDS R0, [UR13+0x130] ;  /* 0x0001300dff007984 */ /* 0x004e620008000800 */
[----:B------:R-:W-:-:S02]  /*3720*/  USHF.R.U32.HI UR5, URZ, 0x4, UR5 ;  /* 0x00000004ff057899 */ /* 0x000fc40008011605 */
[----:B------:R-:W-:Y:S02]  /*3730*/  USHF.R.S32.HI UR21, URZ, 0x1f, UR6 ;  /* 0x0000001fff157899 */ /* 0x000fe40008011406 */
[----:B------:R-:W-:Y:S02]  /*3740*/  USHF.R.U32.HI UR4, URZ, 0x4, UR4 ;  /* 0x00000004ff047899 */ /* 0x000fe40008011604 */
[----:B------:R-:W-:Y:S02]  /*3750*/  ULEA.HI UR21, UR21, UR6, URZ, 0x5 ;  /* 0x0000000615157291 */ /* 0x000fe4000f8f28ff */
[----:B------:R-:W-:Y:S02]  /*3760*/  ULOP3.LUT UR5, UR5, 0x3fff, URZ, 0xc0, !UPT ;  /* 0x00003fff05057892 */ /* 0x000fe4000f8ec0ff */
[----:B------:R-:W-:Y:S02]  /*3770*/  USHF.R.S32.HI UR21, URZ, 0x5, UR21 ;  /* 0x00000005ff157899 */ /* 0x000fe40008011415 */
[----:B------:R-:W-:-:S02]  /*3780*/  ULOP3.LUT UR18, UR4, 0x3fff, URZ, 0xc0, !UPT ;  /* 0x00003fff04127892 */ /* 0x000fc4000f8ec0ff */
[----:B------:R-:W-:Y:S02]  /*3790*/  UISETP.LT.AND UP0, UPT, UR21, 0x1, UPT ;  /* 0x000000011500788c */ /* 0x000fe4000bf01270 */
[----:B------:R-:W-:Y:S02]  /*37a0*/  ULOP3.LUT UR17, UR5, 0x10000, URZ, 0xfc, !UPT ;  /* 0x0001000005117892 */ /* 0x000fe4000f8efcff */
[----:B------:R-:W-:Y:S02]  /*37b0*/  ULOP3.LUT UR18, UR18, 0x10000, URZ, 0xfc, !UPT ;  /* 0x0001000012127892 */ /* 0x000fe4000f8efcff */
[----:B------:R-:W-:Y:S01]  /*37c0*/  USEL UR25, UR21, 0x1, !UP0 ;  /* 0x0000000115197887 */ /* 0x000fe2000c000000 */
[----:B------:R-:W-:Y:S01]  /*37d0*/  UMOV UR11, URZ ;  /* 0x000000ff000b7c82 */ /* 0x000fe20008000000 */
[----:B------:R-:W-:Y:S01]  /*37e0*/  UMOV UR22, 0x0 ;  /* 0x0000000000167882 */ /* 0x000fe20000000000 */
[----:B------:R-:W-:Y:S01]  /*37f0*/  UMOV UR23, 0x82004a0 ;  /* 0x082004a000177882 */ /* 0x000fe20000000000 */
[----:B-1----:R-:W-:-:S15]  /*3800*/  R2UR UR26, R0 ;  /* 0x00000000001a72ca */ /* 0x002fde00000e0000 */
.L_x_75:
[C---:B------:R-:W-:Y:S02]  /*3810*/  LEA R0, R8.reuse, UR13, 0x3 ;  /* 0x0000000d08007c11 */ /* 0x040fe4000f8e18ff */
[----:B------:R-:W-:Y:S02]  /*3820*/  SHF.L.U32 R4, R3, 0x1f, RZ ;  /* 0x0000001f03047819 */ /* 0x000fe400000006ff */
[----:B------:R-:W-:Y:S02]  /*3830*/  LEA R5, R8, UR13, 0x4 ;  /* 0x0000000d08057c11 */ /* 0x000fe4000f8e20ff */
[----:B------:R-:W1:Y:S02]  /*3840*/  SYNCS.PHASECHK.TRANS64.TRYWAIT P0, [R0+URZ+0x80], R4 ;  /* 0x00008004000075a7 */ /* 0x000e6400080011ff */
[----:B-1-3--:R-:W-:Y:S05]  /*3850*/  @!P0 BRA `(.L_x_68) ;  /* 0x0000004c000c8947 */ /* 0x00afea0003800000 */
.L_x_144:
[----:B-1----:R-:W1:Y:S01]  /*3860*/  LDS.128 R4, [R5+0x110] ;  /* 0x0001100005047984 */ /* 0x002e620000000c00 */
[----:B------:R-:W-:Y:S02]  /*3870*/  VIADD R0, R0, 0x90 ;  /* 0x0000009000007836 */ /* 0x000fe40000000000 */
[----:B------:R-:W-:Y:S01]  /*3880*/  VIADD R8, R8, 0x1 ;  /* 0x0000000108087836 */ /* 0x000fe20000000000 */
[----:B------:R-:W-:Y:S01]  /*3890*/  @!PT LDS RZ, [RZ] ;  /* 0x00000000fffff984 */ /* 0x000fe20000000800 */
[----:B------:R-:W-:Y:S01]  /*38a0*/  @!PT LDS RZ, [RZ] ;  /* 0x00000000fffff984 */ /* 0x000fe20000000800 */
[----:B------:R-:W-:Y:S01]  /*38b0*/  @!PT LDS RZ, [RZ] ;  /* 0x00000000fffff984 */ /* 0x000fe20000000800 */
[----:B------:R-:W-:Y:S01]  /*38c0*/  @!PT LDS RZ, [RZ] ;  /* 0x00000000fffff984 */ /* 0x000fe20000000800 */
[----:B------:R2:W-:Y:S06]  /*38d0*/  MEMBAR.ALL.CTA ;  /* 0x0000000000007992 */ /* 0x0005ec0000008000 */
[----:B--2---:R-:W2:Y:S01]  /*38e0*/  FENCE.VIEW.ASYNC.S ;  /* 0x00000000000073c6 */ /* 0x004ea20000000000 */
[----:B------:R-:W-:-:S04]  /*38f0*/  PRMT R0, RZ, 0x654, R0 ;  /* 0x00000654ff007816 */ /* 0x000fc80000000000 */
[----:B--2---:R2:W-:Y:S01]  /*3900*/  SYNCS.ARRIVE.TRANS64.RED.A1T0 RZ, [R0+URZ], RZ ;  /* 0x000000ff00ff79a7 */ /* 0x0045e200081004ff */
[----:B-1----:R-:W-:Y:S01]  /*3910*/  LOP3.LUT P1, RZ, R6, 0x1, RZ, 0xc0, !PT ;  /* 0x0000000106ff7812 */ /* 0x002fe2000782c0ff */
[----:B--2---:R-:W-:-:S12]  /*3920*/  BRA.U UP3, `(.L_x_69) ;  /* 0x0000000103cc7547 */ /* 0x004fd8000b800000 */
[----:B------:R-:W1:Y:S01]  /*3930*/  LDCU UR4, c[0x0][0x38c] ;  /* 0x00007180ff0477ac */ /* 0x000e620008000800 */
[----:B------:R-:W-:Y:S02]  /*3940*/  PLOP3.LUT P2, PT, PT, PT, PT, 0x80, 0x8 ;  /* 0x000000000008781c */ /* 0x000fe40003f4f070 */
[----:B------:R-:W-:Y:S01]  /*3950*/  SHF.L.U32 R4, R9, 0x1f, RZ ;  /* 0x0000001f09047819 */ /* 0x000fe200000006ff */
[----:B------:R-:W-:Y:S02]  /*3960*/  ULEA UR19, UR20, UR13, 0x3 ;  /* 0x0000000d14137291 */ /* 0x000fe4000f8e18ff */
[----:B-1----:R-:W-:-:S06]  /*3970*/  UISETP.GE.AND UP0, UPT, UR4, 0x1, UPT ;  /* 0x000000010400788c */ /* 0x002fcc000bf06270 */
[----:B------:R-:W-:-:S05]  /*3980*/  PLOP3.LUT P0, PT, PT, PT, UP0, 0x80, 0x8 ;  /* 0x000000000008781c */ /* 0x000fca0003f0f008 */
[----:B------:R-:W-:-:S08]  /*3990*/  @UP0 ULEA UR4, UR10, UR13, 0x3 ;  /* 0x0000000d0a040291 */ /* 0x000fd0000f8e18ff */
[----:B------:R-:W-:-:S04]  /*39a0*/  @P0 SHF.L.U32 R0, R2, 0x1f, RZ ;  /* 0x0000001f02000819 */ /* 0x000fc800000006ff */
[----:B------:R1:W2:Y:S01]  /*39b0*/  @P0 SYNCS.PHASECHK.TRANS64.TRYWAIT P2, [UR4], R0 ;  /* 0x00000000ff0005a7 */ /* 0x0002a20008041104 */
[----:B------:R-:W3:Y:S02]  /*39c0*/  SYNCS.PHASECHK.TRANS64.TRYWAIT P0, [UR19+0xc0], R4 ;  /* 0x0000c004ff0075a7 */ /* 0x000ee40008001113 */
[----:B-123--:R-:W-:Y:S05]  /*39d0*/  @!P0 BRA `(.L_x_70) ;  /* 0x0000004800c08947 */ /* 0x00efea0003800000 */
.L_x_146:
[----:B------:R-:W-:Y:S01]  /*39e0*/  UMOV UR14, UR11 ;  /* 0x0000000b000e7c82 */ /* 0x000fe20008000000 */
[----:B------:R-:W-:Y:S05]  /*39f0*/  BRA.U !UP0, `(.L_x_71) ;  /* 0x0000000108887547 */ /* 0x000fea000b800000 */
[----:B------:R-:W-:Y:S02]  /*3a00*/  UIADD3 UR14, UPT, UPT, UR25, UR11, URZ ;  /* 0x0000000b190e7290 */ /* 0x000fe4000fffe0ff */
[----:B------:R-:W-:Y:S02]  /*3a10*/  ULEA UR15, UR20, UR26, 0x6 ;  /* 0x0000001a140f7291 */ /* 0x000fe4000f8e30ff */
[----:B------:R-:W-:Y:S01]  /*3a20*/  UPLOP3.LUT UP2, UPT, UPT, UPT, UPT, 0x40, 0x4 ;  /* 0x000000000004789c */ /* 0x000fe20003f4e870 */
[----:B------:R-:W-:Y:S01]  /*3a30*/  UMOV UR12, UR21 ;  /* 0x00000015000c7c82 */ /* 0x000fe20008000000 */
[----:B------:R-:W-:-:S09]  /*3a40*/  UMOV UR5, UR10 ;  /* 0x0000000a00057c82 */ /* 0x000fd20008000000 */
.L_x_74:
[----:B--2---:R-:W-:Y:S01]  /*3a50*/  ULEA UR6, UR5, UR13, 0x3 ;  /* 0x0000000d05067291 */ /* 0x004fe2000f8e18ff */
[----:B---3--:R-:W-:Y:S11]  /*3a60*/  @P2 BRA `(.L_x_72) ;  /* 0x00000000000c2947 */ /* 0x008ff60003800000 */
[----:B-1----:R-:W-:Y:S04]  /*3a70*/  SHF.L.U32 R4, R2, 0x1f, RZ ;  /* 0x0000001f02047819 */ /* 0x002fe800000006ff */
[----:B------:R-:W1:Y:S02]  /*3a80*/  SYNCS.PHASECHK.TRANS64.TRYWAIT P0, [UR6], R4 ;  /* 0x00000004ff0075a7 */ /* 0x000e640008001106 */
[----:B-1----:R-:W-:Y:S05]  /*3a90*/  @!P0 BRA `(.L_x_73) ;  /* 0x0000004800a88947 */ /* 0x002fea0003800000 */
.L_x_72:
[----:B------:R-:W-:Y:S01]  /*3aa0*/  UISETP.NE.AND UP0, UPT, UR12, 0x1, UPT ;  /* 0x000000010c00788c */ /* 0x000fe2000bf05270 */
[----:B------:R-:W-:Y:S01]  /*3ab0*/  PLOP3.LUT P2, PT, PT, PT, PT, 0x80, 0x8 ;  /* 0x000000000008781c */ /* 0x000fe20003f4f070 */
[----:B------:R-:W-:Y:S02]  /*3ac0*/  UIADD3 UR4, UPT, UPT, UR5, 0x1, URZ ;  /* 0x0000000105047890 */ /* 0x000fe4000fffe0ff */
[----:B------:R-:W-:Y:S02]  /*3ad0*/  ULEA UR8, UR5, UR18, 0x7 ;  /* 0x0000001205087291 */ /* 0x000fe4000f8e38ff */
[----:B------:R-:W-:Y:S01]  /*3ae0*/  UISETP.NE.AND UP1, UPT, UR4, 0x5, UPT ;  /* 0x000000050400788c */ /* 0x000fe2000bf25270 */
[----:B------:R-:W-:Y:S01]  /*3af0*/  PLOP3.LUT P0, PT, PT, PT, UP0, 0x80, 0x8 ;  /* 0x000000000008781c */ /* 0x000fe20003f0f008 */
[----:B------:R-:W-:Y:S02]  /*3b00*/  UIADD3 UR11, UPT, UPT, UR11, 0x1, URZ ;  /* 0x000000010b0b7890 */ /* 0x000fe4000fffe0ff */
[----:B------:R-:W-:Y:S02]  /*3b10*/  USEL UR7, URZ, 0x1, UP1 ;  /* 0x00000001ff077887 */ /* 0x000fe40008800000 */
[----:B------:R-:W-:Y:S01]  /*3b20*/  USEL UR10, UR4, URZ, UP1 ;  /* 0x000000ff040a7287 */ /* 0x000fe20008800000 */
[----:B------:R-:W-:Y:S01]  /*3b30*/  UMOV UR9, 0xc0004010 ;  /* 0xc000401000097882 */ /* 0x000fe20000000000 */
[----:B------:R-:W-:Y:S02]  /*3b40*/  UIADD3 UR12, UPT, UPT, UR12, -0x1, URZ ;  /* 0xffffffff0c0c7890 */ /* 0x000fe4000fffe0ff */
[----:B------:R-:W-:Y:S01]  /*3b50*/  LOP3.LUT R2, R2, UR7, RZ, 0x3c, !PT ;  /* 0x0000000702027c12 */ /* 0x000fe2000f8e3cff */
[----:B------:R-:W-:Y:S01]  /*3b60*/  @UP0 ULEA UR4, UR10, UR13, 0x3 ;  /* 0x0000000d0a040291 */ /* 0x000fe2000f8e18ff */
[----:B------:R-:W-:Y:S02]  /*3b70*/  UMOV UR7, 0xc0004010 ;  /* 0xc000401000077882 */ /* 0x000fe40000000000 */
[----:B-1----:R-:W-:Y:S01]  /*3b80*/  @P0 SHF.L.U32 R0, R2, 0x1f, RZ ;  /* 0x0000001f02000819 */ /* 0x002fe200000006ff */
[----:B------:R-:W-:Y:S05]  /*3b90*/  UISETP.NE.AND UP0, UPT, UR11, UR14, UPT ;  /* 0x0000000e0b00728c */ /* 0x000fea000bf05270 */
[----:B------:R2:W3:Y:S01]  /*3ba0*/  @P0 SYNCS.PHASECHK.TRANS64.TRYWAIT P2, [UR4], R0 ;  /* 0x00000000ff0005a7 */ /* 0x0004e20008041104 */
[----:B------:R-:W-:Y:S02]  /*3bb0*/  UIADD3 UR4, UPT, UPT, UR6, 0x28, URZ ;  /* 0x0000002806047890 */ /* 0x000fe4000fffe0ff */
[----:B------:R-:W-:Y:S03]  /*3bc0*/  ULEA UR6, UR5, UR17, 0x7 ;  /* 0x0000001105067291 */ /* 0x000fe6000f8e38ff */
[----:B------:R-:W-:Y:S06]  /*3bd0*/  UMOV UR5, UR10 ;  /* 0x0000000a00057c82 */ /* 0x000fec0008000000 */
[----:B------:R2:W-:Y:S01]  /*3be0*/  UTCIMMA.2CTA gdesc[UR6], gdesc[UR8], tmem[UR15], tmem[UR22], idesc[UR23], UP2 ;  /* 0x00ff1608060075ea */ /* 0x0005e2000920010f */
[----:B------:R-:W-:Y:S01]  /*3bf0*/  UPLOP3.LUT UP2, UPT, UPT, UPT, UPT, 0x80, 0x8 ;  /* 0x000000000008789c */ /* 0x000fe20003f4f070 */
[----:B------:R2:W-:Y:S01]  /*3c00*/  UTCBAR.2CTA.MULTICAST [UR4], URZ, UR16 ;  /* 0x000000ff040073e9 */ /* 0x0005e20008200810 */
[----:B------:R-:W-:Y:S09]  /*3c10*/  BRA.U UP0, `(.L_x_74) ;  /* 0xfffffffd008c7547 */ /* 0x000ff2000b83ffff */
.L_x_71:
[----:B--2---:R-:W-:Y:S01]  /*3c20*/  UIADD3 UR4, UPT, UPT, UR19, 0xa0, URZ ;  /* 0x000000a013047890 */ /* 0x004fe2000fffe0ff */
[----:B------:R-:W-:-:S08]  /*3c30*/  UMOV UR11, UR14 ;  /* 0x0000000e000b7c82 */ /* 0x000fd00008000000 */
[----:B------:R2:W-:Y:S01]  /*3c40*/  UTCBAR.2CTA.MULTICAST [UR4], URZ, UR24 ;  /* 0x000000ff040073e9 */ /* 0x0005e20008200818 */
[----:B------:R-:W-:Y:S02]  /*3c50*/  NOP ;  /* 0x0000000000007918 */ /* 0x000fe40000000000 */
.L_x_69:
[----:B--2---:R-:W-:Y:S01]  /*3c60*/  UIADD3 UR4, UPT, UPT, UR20, 0x1, URZ ;  /* 0x0000000114047890 */ /* 0x004fe2000fffe0ff */
[----:B------:R-:W-:-:S03]  /*3c70*/  ISETP.NE.AND P0, PT, R8, 0x2, PT ;  /* 0x000000020800780c */ /* 0x000fc60003f05270 */
[----:B------:R-:W-:Y:S01]  /*3c80*/  UISETP.NE.AND UP0, UPT, UR4, 0x4, UPT ;  /* 0x000000040400788c */ /* 0x000fe2000bf05270 */
[----:B-1----:R-:W-:Y:S02]  /*3c90*/  SEL R0, RZ, 0x1, P0 ;  /* 0x00000001ff007807 */ /* 0x002fe40000000000 */
[----:B------:R-:W-:Y:S01]  /*3ca0*/  SEL R8, R8, RZ, P0 ;  /* 0x000000ff08087207 */ /* 0x000fe20000000000 */
[----:B------:R-:W-:Y:S01]  /*3cb0*/  USEL UR5, URZ, 0x1, UP0 ;  /* 0x00000001ff057887 */ /* 0x000fe20008000000 */
[----:B------:R-:W-:Y:S01]  /*3cc0*/  LOP3.LUT R3, R3, R0, RZ, 0x3c, !PT ;  /* 0x0000000003037212 */ /* 0x000fe200078e3cff */
[----:B------:R-:W-:-:S04]  /*3cd0*/  USEL UR20, UR4, URZ, UP0 ;  /* 0x000000ff04147287 */ /* 0x000fc80008000000 */
[----:B------:R-:W-:Y:S01]  /*3ce0*/  LOP3.LUT R9, R9, UR5, RZ, 0x3c, !PT ;  /* 0x0000000509097c12 */ /* 0x000fe2000f8e3cff */
[----:B------:R-:W-:Y:S07]  /*3cf0*/  @P1 BRA `(.L_x_75) ;  /* 0xfffffff800c41947 */ /* 0x000fee000383ffff */
[----:B------:R-:W1:Y:S01]  /*3d00*/  S2UR UR8, SR_CgaCtaId ;  /* 0x00000000000879c3 */ /* 0x000e620000008800 */
[----:B------:R-:W-:Y:S01]  /*3d10*/  ELECT P0, URZ, PT ;  /* 0x0000000000ff782f */ /* 0x000fe20003800000 */
[----:B------:R-:W-:Y:S01]  /*3d20*/  HFMA2 R0, -RZ, RZ, 0, 5.9604644775390625e-08 ;  /* 0x00000001ff007431 */ /* 0x000fe200000001ff */
[----:B------:R-:W-:-:S05]  /*3d30*/  UMOV UR4, 0x40 ;  /* 0x0000004000047882 */ /* 0x000fca0000000000 */
[----:B------:R-:W-:Y:S01]  /*3d40*/  UVIRTCOUNT.DEALLOC.SMPOOL 0x80 ;  /* 0x000000800000784c */ /* 0x000fe20000000000 */
[----:B------:R-:W-:Y:S02]  /*3d50*/  UISETP.NE.AND UP1, UPT, UR27, URZ, UPT ;  /* 0x000000ff1b00728c */ /* 0x000fe4000bf25270 */
[----:B-1----:R-:W-:-:S09]  /*3d60*/  ULEA UR8, UR8, UR4, 0x18 ;  /* 0x0000000408087291 */ /* 0x002fd2000f8ec0ff */
[----:B------:R1:W-:Y:S01]  /*3d70*/  @P0 STS.U8 [UR8+0x1c], R0 ;  /* 0x00001c00ff000988 */ /* 0x0003e20008000008 */
[----:B------:R-:W-:Y:S05]  /*3d80*/  BRA.U UP1, `(.L_x_76) ;  /* 0x0000000101a07547 */ /* 0x000fea000b800000 */
[----:B------:R-:W-:Y:S01]  /*3d90*/  UIADD3 UR7, UPT, UPT, UR13, 0xc0, URZ ;  /* 0x000000c00d077890 */ /* 0x000fe2000fffe0ff */
[----:B------:R-:W-:-:S03]  /*3da0*/  SHF.L.U32 R2, R9, 0x1f, RZ ;  /* 0x0000001f09027819 */ /* 0x000fc600000006ff */
[----:B------:R-:W-:-:S09]  /*3db0*/  ULEA UR4, UR20, UR7, 0x3 ;  /* 0x0000000714047291 */ /* 0x000fd2000f8e18ff */
[----:B------:R-:W2:Y:S02]  /*3dc0*/  SYNCS.PHASECHK.TRANS64.TRYWAIT P0, [UR4], R2 ;  /* 0x00000002ff0075a7 */ /* 0x000ea40008001104 */
[----:B--2---:R-:W-:Y:S05]  /*3dd0*/  @!P0 BRA `(.L_x_77) ;  /* 0x0000004400f08947 */ /* 0x004fea0003800000 */
.L_x_149:
        /* <DEDUP_REMOVED lines=9> */
.L_x_151:
        /* <DEDUP_REMOVED lines=9> */
.L_x_153:
[----:B------:R-:W-:-:S04]  /*3f00*/  UIADD3 UR4, UPT, UPT, UR4, 0x1, URZ ;  /* 0x0000000104047890 */ /* 0x000fc8000fffe0ff */
[----:B------:R-:W-:-:S04]  /*3f10*/  UISETP.NE.AND UP0, UPT, UR4, 0x4, UPT ;  /* 0x000000040400788c */ /* 0x000fc8000bf05270 */
[----:B------:R-:W-:Y:S02]  /*3f20*/  USEL UR5, URZ, 0x1, UP0 ;  /* 0x00000001ff057887 */ /* 0x000fe40008000000 */
[----:B------:R-:W-:-:S04]  /*3f30*/  USEL UR4, UR4, URZ, UP0 ;  /* 0x000000ff04047287 */ /* 0x000fc80008000000 */
[----:B------:R-:W-:Y:S01]  /*3f40*/  ULEA UR4, UR4, UR7, 0x3 ;  /* 0x0000000704047291 */ /* 0x000fe2000f8e18ff */
[----:B------:R-:W-:-:S04]  /*3f50*/  LOP3.LUT R2, R2, UR5, RZ, 0x3c, !PT ;  /* 0x0000000502027c12 */ /* 0x000fc8000f8e3cff */
[----:B------:R-:W-:Y:S01]  /*3f60*/  SHF.L.U32 R2, R2, 0x1f, RZ ;  /* 0x0000001f02027819 */ /* 0x000fe200000006ff */
[----:B-1----:R-:W-:-:S04]  /*3f70*/  IMAD.U32 R0, RZ, RZ, UR4 ;  /* 0x00000004ff007e24 */ /* 0x002fc8000f8e00ff */
[----:B------:R1:W2:Y:S03]  /*3f80*/  SYNCS.PHASECHK.TRANS64.TRYWAIT P0, [R0+URZ], R2 ;  /* 0x00000002000075a7 */ /* 0x0002a600080011ff */
[----:B--2---:R-:W-:Y:S05]  /*3f90*/  @!P0 NANOSLEEP.SYNCS 0x989680 ;  /* 0x009896800000895d */ /* 0x004fea0003900000 */
[----:B------:R-:W2:Y:S02]  /*3fa0*/  @!P0 SYNCS.PHASECHK.TRANS64 P0, [R0+URZ], R2 ;  /* 0x00000002000085a7 */ /* 0x000ea400080010ff */
[----:B--2---:R-:W-:Y:S05]  /*3fb0*/  @P0 BRA `(.L_x_80) ;  /* 0x0000000000200947 */ /* 0x004fea0003800000 */
.L_x_81:
[----:B--2---:R2:W4:Y:S02]  /*3fc0*/  SYNCS.PHASECHK.TRANS64.TRYWAIT P0, [R0+URZ], R2 ;  /* 0x00000002000075a7 */ /* 0x00452400080011ff */
[----:B----4-:R-:W-:Y:S05]  /*3fd0*/  @!P0 NANOSLEEP.SYNCS 0x989680 ;  /* 0x009896800000895d */ /* 0x010fea0003900000 */
[----:B------:R-:W4:Y:S02]  /*3fe0*/  @!P0 SYNCS.PHASECHK.TRANS64 P0, [R0+URZ], R2 ;  /* 0x00000002000085a7 */ /* 0x000f2400080010ff */
[----:B----4-:R-:W-:Y:S05]  /*3ff0*/  @!P0 BRA `(.L_x_81) ;  /* 0xfffffffc00f08947 */ /* 0x010fea000383ffff */
[----:B------:R-:W-:Y:S05]  /*4000*/  BRA `(.L_x_80) ;  /* 0x00000000000c7947 */ /* 0x000fea0003800000 */
.L_x_76:
[----:B------:R-:W-:-:S04]  /*4010*/  UIADD3 UR4, UPT, UPT, UR13, 0x100, URZ ;  /* 0x000001000d047890 */ /* 0x000fc8000fffe0ff */
[----:B------:R-:W-:-:S09]  /*4020*/  UPRMT UR4, UR28, 0x654, UR4 ;  /* 0x000006541c047896 */ /* 0x000fd20008000004 */
[----:B------:R-:W-:Y:S03]  /*4030*/  SYNCS.ARRIVE.TRANS64.RED.A1T0 RZ, [UR4], RZ ;  /* 0x000000ffffff79a7 */ /* 0x000fe60008100404 */
.L_x_80:
[----:B-12---:R-:W-:Y:S01]  /*4040*/  SHF.L.U32 R2, RZ, 0x1f, RZ ;  /* 0x0000001fff027819 */ /* 0x006fe200000006ff */
[----:B------:R-:W-:Y:S01]  /*4050*/  UIADD3 UR4, UPT, UPT, UR13, 0x100, URZ ;  /* 0x000001000d047890 */ /* 0x000fe2000fffe0ff */
[----:B------:R-:W-:Y:S02]  /*4060*/  PLOP3.LUT P0, PT, PT, PT, UP1, 0x80, 0x8 ;  /* 0x000000000008781c */ /* 0x000fe40003f0f018 */
[----:B------:R-:W1:Y:S02]  /*4070*/  SYNCS.PHASECHK.TRANS64.TRYWAIT P1, [UR13+0x100], R2 ;  /* 0x00010002ff0075a7 */ /* 0x000e64000802110d */
[----:B-1----:R-:W-:Y:S09]  /*4080*/  @!P1 BRA `(.L_x_82) ;  /* 0x00000044008c9947 */ /* 0x002ff20003800000 */
.L_x_155:
[----:B------:R-:W-:Y:S01]  /*4090*/  @!UP1 UPRMT UR4, UR28, 0x654, UR4 ;  /* 0x000006541c049896 */ /* 0x000fe20008000004 */
[----:B------:R-:W-:Y:S01]  /*40a0*/  UMOV UR5, 0xffff ;  /* 0x0000ffff00057882 */ /* 0x000fe20000000000 */
[----:B------:R-:W-:-:S07]  /*40b0*/  UMOV UR6, 0x1 ;  /* 0x0000000100067882 */ /* 0x000fce0000000000 */
[----:B------:R-:W-:Y:S01]  /*40c0*/  @!P0 SYNCS.ARRIVE.TRANS64.RED.A1T0 RZ, [UR4], RZ ;  /* 0x000000ffffff89a7 */ /* 0x000fe20008100404 */
[----:B------:R-:W-:Y:S01]  /*40d0*/  NOP ;  /* 0x0000000000007918 */ /* 0x000fe20000000000 */
[----:B-1----:R-:W1:Y:S01]  /*40e0*/  LDS R0, [UR8+0x14] ;  /* 0x00001408ff007984 */ /* 0x002e620008000800 */
[----:B------:R-:W-:-:S04]  /*40f0*/  ULOP3.LUT UR4, UR26, 0xffff, URZ, 0xc0, !UPT ;  /* 0x0000ffff1a047892 */ /* 0x000fc8000f8ec0ff */
[----:B------:R-:W-:-:S04]  /*4100*/  USHF.R.U32.HI UR4, URZ, 0x5, UR4 ;  /* 0x00000005ff047899 */ /* 0x000fc80008011604 */
[----:B------:R-:W-:Y:S02]  /*4110*/  USHF.L.U32 UR5, UR5, UR4, URZ ;  /* 0x0000000405057299 */ /* 0x000fe400080006ff */
[----:B------:R-:W-:-:S04]  /*4120*/  USHF.L.U32 UR4, UR6, UR4, URZ ;  /* 0x0000000406047299 */ /* 0x000fc800080006ff */
[----:B-1----:R-:W-:-:S04]  /*4130*/  LOP3.LUT R0, R0, UR5, RZ, 0xc0, !PT ;  /* 0x0000000500007c12 */ /* 0x002fc8000f8ec0ff */
[----:B------:R-:W-:-:S13]  /*4140*/  ISETP.NE.AND P0, PT, R0, UR5, PT ;  /* 0x0000000500007c0c */ /* 0x000fda000bf05270 */
[----:B------:R-:W-:Y:S05]  /*4150*/  @P0 BRA `(.L_x_83) ;  /* 0x0000000000580947 */ /* 0x000fea0003800000 */
[----:B------:R-:W1:Y:S02]  /*4160*/  LDS R0, [UR8+0x18] ;  /* 0x00001808ff007984 */ /* 0x000e640008000800 */
[----:B-1----:R-:W-:-:S04]  /*4170*/  LOP3.LUT R0, R0, UR4, RZ, 0xc0, !PT ;  /* 0x0000000400007c12 */ /* 0x002fc8000f8ec0ff */
[----:B------:R-:W-:-:S13]  /*4180*/  ISETP.NE.AND P0, PT, R0, UR4, PT ;  /* 0x0000000400007c0c */ /* 0x000fda000bf05270 */
[----:B------:R-:W-:Y:S05]  /*4190*/  @P0 BRA `(.L_x_84) ;  /* 0x00000000003c0947 */ /* 0x000fea0003800000 */
[----:B------:R-:W1:Y:S01]  /*41a0*/  S2R R2, SR_LANEID ;  /* 0x0000000000027919 */ /* 0x000e620000000000 */
[----:B------:R-:W-:-:S06]  /*41b0*/  ULOP3.LUT UR5, URZ, UR5, URZ, 0x33, !UPT ;  /* 0x00000005ff057292 */ /* 0x000fcc000f8e33ff */
[----:B------:R-:W-:-:S04]  /*41c0*/  IMAD.U32 R0, RZ, RZ, UR5 ;  /* 0x00000005ff007e24 */ /* 0x000fc8000f8e00ff */
[----:B------:R2:W4:Y:S02]  /*41d0*/  REDUX UR7, R0 ;  /* 0x00000000000773c4 */ /* 0x0005240000000000 */
[----:B------:R1:W-:Y:S01]  /*41e0*/  UTCATOMSWS.AND URZ, UR5 ;  /* 0x0000000500ff79e3 */ /* 0x0003e20008000000 */
[----:B--2---:R-:W-:Y:S01]  /*41f0*/  LOP3.LUT R0, RZ, UR4, RZ, 0x33, !PT ;  /* 0x00000004ff007c12 */ /* 0x004fe2000f8e33ff */
[----:B------:R-:W-:Y:S02]  /*4200*/  VOTEU.ANY UR4, UPT, PT ;  /* 0x0000000000047886 */ /* 0x000fe400038e0100 */
[----:B------:R-:W-:Y:S02]  /*4210*/  UFLO.U32 UR4, UR4 ;  /* 0x00000004000472bd */ /* 0x000fe400080e0000 */
[----:B------:R-:W2:Y:S04]  /*4220*/  REDUX UR6, R0 ;  /* 0x00000000000673c4 */ /* 0x000ea80000000000 */
[----:B-1----:R-:W-:-:S02]  /*4230*/  ISETP.EQ.U32.AND P0, PT, R2, UR4, PT ;  /* 0x0000000402007c0c */ /* 0x002fc4000bf02070 */
[----:B----4-:R-:W-:-:S11]  /*4240*/  MOV R2, UR7 ;  /* 0x0000000700027c02 */ /* 0x010fd60008000f00 */
[----:B------:R1:W-:Y:S01]  /*4250*/  @P0 ATOMS.AND RZ, [UR8+0x14], R2 ;  /* 0x00001402ffff098c */ /* 0x0003e2000a800008 */
[----:B--2---:R-:W-:-:S05]  /*4260*/  IMAD.U32 R0, RZ, RZ, UR6 ;  /* 0x00000006ff007e24 */ /* 0x004fca000f8e00ff */
[----:B------:R1:W-:Y:S01]  /*4270*/  @P0 ATOMS.AND RZ, [UR8+0x18], R0 ;  /* 0x00001800ffff098c */ /* 0x0003e2000a800008 */
[----:B------:R-:W-:Y:S05]  /*4280*/  BRA `(.L_x_85) ;  /* 0x0000000000147947 */ /* 0x000fea0003800000 */
.L_x_84:
[----:B------:R-:W-:Y:S02]  /*4290*/  MOV R2, 0x42b0 ;  /* 0x000042b000027802 */ /* 0x000fe40000000f00 */
[----:B---3-5:R-:W-:Y:S05]  /*42a0*/  CALL.REL.NOINC `($__internal_0_$__cuda_sm10x_tcgen05_guardrail_trap_col_being_dealloced_not_returned_by_alloc) ;  /* 0x0000004400e07944 */ /* 0x028fea0003c00000 */
[----:B------:R-:W-:Y:S05]  /*42b0*/  BRA `(.L_x_85) ;  /* 0x0000000000087947 */ /* 0x000fea0003800000 */
.L_x_83:
[----:B------:R-:W-:Y:S02]  /*42c0*/  MOV R2, 0x42e0 ;  /* 0x000042e000027802 */ /* 0x000fe40000000f00 */
[----:B---3-5:R-:W-:Y:S05]  /*42d0*/  CALL.REL.NOINC `($__internal_2_$__cuda_sm10x_tcgen05_guardrail_trap_unallocated_columns_being_dealloced) ;  /* 0x0000004400ec7944 */ /* 0x028fea0003c00000 */
.L_x_85:
[----:B------:R-:W-:Y:S01]  /*42e0*/  NOP ;  /* 0x0000000000007918 */ /* 0x000fe20000000000 */
[----:B------:R-:W-:Y:S05]  /*42f0*/  EXIT ;  /* 0x000000000000794d */ /* 0x000fea0003800000 */
.L_x_56:
[----:B------:R-:W-:-:S09]  /*4300*/  UISETP.NE.OR UP0, UPT, UR25, 0x3, !UP3 ;  /* 0x000000031900788c */ /* 0x000fd2000df05670 */
[----:B------:R-:W-:Y:S05]  /*4310*/  BRA.U UP0, `(.L_x_86) ;  /* 0x0000000d00b47547 */ /* 0x000fea000b800000 */
[----:B------:R-:W1:Y:S01]  /*4320*/  LDCU UR31, c[0x0][0x370] ;  /* 0x00006e00ff1f77ac */ /* 0x000e620008000800 */
[----:B------:R-:W2:Y:S01]  /*4330*/  LDC.64 R16, c[0x0][0x348] ;  /* 0x0000d200ff107b82 */ /* 0x000ea20000000a00 */
[----:B------:R-:W-:Y:S02]  /*4340*/  HFMA2 R13, -RZ, RZ, 0, 0 ;  /* 0x00000000ff0d7431 */ /* 0x000fe400000001ff */
[----:B------:R-:W-:Y:S01]  /*4350*/  IMAD.MOV.U32 R15, RZ, RZ, 0x1 ;  /* 0x00000001ff0f7424 */ /* 0x000fe200078e00ff */
[----:B------:R-:W1:Y:S01]  /*4360*/  LDCU.128 UR32, c[0x0][0xb10] ;  /* 0x00016200ff2077ac */ /* 0x000e620008000c00 */
[----:B------:R-:W-:Y:S01]  /*4370*/  IMAD.MOV.U32 R14, RZ, RZ, RZ ;  /* 0x000000ffff0e7224 */ /* 0x000fe200078e00ff */
[----:B------:R-:W-:Y:S01]  /*4380*/  MOV R7, 0x1000 ;  /* 0x0000100000077802 */ /* 0x000fe20000000f00 */
[----:B------:R-:W3:Y:S01]  /*4390*/  LDCU UR30, c[0x0][0x374] ;  /* 0x00006e80ff1e77ac */ /* 0x000ee20008000800 */
[----:B------:R-:W4:Y:S01]  /*43a0*/  LDC.64 R2, c[0x0][0x888] ;  /* 0x00022200ff027b82 */ /* 0x000f220000000a00 */
[----:B------:R-:W3:Y:S01]  /*43b0*/  LDCU UR15, c[0x0][0xb0c] ;  /* 0x00016180ff0f77ac */ /* 0x000ee20008000800 */
[----:B------:R-:W2:Y:S06]  /*43c0*/  LDCU UR40, c[0x0][0xb20] ;  /* 0x00016400ff2877ac */ /* 0x000eac0008000800 */
[----:B------:R-:W4:Y:S01]  /*43d0*/  LDC.64 R4, c[0x0][0x890] ;  /* 0x00022400ff047b82 */ /* 0x000f220000000a00 */
[----:B------:R-:W2:Y:S01]  /*43e0*/  LDCU UR4, c[0x0][0xb30] ;  /* 0x00016600ff0477ac */ /* 0x000ea20008000800 */
[----:B------:R-:W-:Y:S01]  /*43f0*/  UMOV UR21, 0x400 ;  /* 0x0000040000157882 */ /* 0x000fe20000000000 */
[----:B-1----:R-:W-:-:S02]  /*4400*/  UIMAD.WIDE.U32 UR6, UR31, UR32, URZ ;  /* 0x000000201f0672a5 */ /* 0x002fc4000f8e00ff */
[----:B---3--:R-:W-:Y:S02]  /*4410*/  UIMAD.WIDE.U32 UR8, UR30, UR35, URZ ;  /* 0x000000231e0872a5 */ /* 0x008fe4000f8e00ff */
[----:B------:R-:W-:Y:S02]  /*4420*/  ULEA UR21, UR46, UR21, 0x18 ;  /* 0x000000152e157291 */ /* 0x000fe4000f8ec0ff */
[----:B------:R-:W-:Y:S02]  /*4430*/  UPLOP3.LUT UP3, UPT, UPT, UPT, UPT, 0x40, 0x4 ;  /* 0x000000000004789c */ /* 0x000fe40003f6e870 */
[----:B------:R-:W-:Y:S01]  /*4440*/  UIADD3 UR37, UPT, UPT, UR21, 0x58, URZ ;  /* 0x0000005815257890 */ /* 0x000fe2000fffe0ff */
[----:B------:R-:W-:Y:S01]  /*4450*/  UMOV UR6, UR7 ;  /* 0x0000000700067c82 */ /* 0x000fe20008000000 */
[----:B------:R-:W-:Y:S01]  /*4460*/  UMOV UR38, UR9 ;  /* 0x0000000900267c82 */ /* 0x000fe20008000000 */
[----:B------:R-:W-:Y:S02]  /*4470*/  UISETP.GE.AND UP0, UPT, UR42, 0x1, UPT ;  /* 0x000000012a00788c */ /* 0x000fe4000bf06270 */
[----:B------:R-:W-:Y:S01]  /*4480*/  UISETP.NE.AND UP4, UPT, UR42, 0x1, UPT ;  /* 0x000000012a00788c */ /* 0x000fe2000bf85270 */
[----:B------:R-:W1:Y:S01]  /*4490*/  LDCU.64 UR22, c[0x0][0xb28] ;  /* 0x00016500ff1677ac */ /* 0x000e620008000a00 */
[----:B------:R-:W-:-:S02]  /*44a0*/  UISETP.NE.AND UP6, UPT, UR15, 0x1, UPT ;  /* 0x000000010f00788c */ /* 0x000fc4000bfc5270 */
[----:B------:R-:W-:Y:S02]  /*44b0*/  UISETP.NE.AND UP5, UPT, UR34, 0x1, UPT ;  /* 0x000000012200788c */ /* 0x000fe4000bfa5270 */
[----:B------:R-:W-:Y:S02]  /*44c0*/  UIADD3 UR25, UPT, UPT, UR21, 0x50, URZ ;  /* 0x0000005015197890 */ /* 0x000fe4000fffe0ff */
[----:B------:R-:W-:Y:S02]  /*44d0*/  UPRMT UR37, UR46, 0x654, UR37 ;  /* 0x000006542e257896 */ /* 0x000fe40008000025 */
[----:B------:R-:W-:Y:S02]  /*44e0*/  USHF.R.U32.HI UR39, URZ, UR33, UR6 ;  /* 0x00000021ff277299 */ /* 0x000fe40008011606 */
[----:B--2---:R-:W-:Y:S02]  /*44f0*/  USHF.R.U32.HI UR38, URZ, UR40, UR38 ;  /* 0x00000028ff267299 */ /* 0x004fe40008011626 */
[----:B------:R-:W-:-:S11]  /*4500*/  UISETP.NE.AND UP2, UPT, UR4, 0x1, UPT ;  /* 0x000000010400788c */ /* 0x000fd6000bf45270 */
.L_x_95:
[C---:B------:R-:W-:Y:S02]  /*4510*/  LEA R12, R14.reuse, UR21, 0x3 ;  /* 0x000000150e0c7c11 */ /* 0x040fe4000f8e18ff */
[----:B------:R-:W-:Y:S02]  /*4520*/  SHF.L.U32 R0, R13, 0x1f, RZ ;  /* 0x0000001f0d007819 */ /* 0x000fe400000006ff */
[----:B------:R-:W-:Y:S02]  /*4530*/  LEA R8, R14, UR21, 0x4 ;  /* 0x000000150e087c11 */ /* 0x000fe4000f8e20ff */
[----:B--2---:R-:W2:Y:S02]  /*4540*/  SYNCS.PHASECHK.TRANS64.TRYWAIT P0, [R12+URZ+0x80], R0 ;  /* 0x000080000c0075a7 */ /* 0x004ea400080011ff */
[----:B--2---:R-:W-:Y:S05]  /*4550*/  @!P0 BRA `(.L_x_87) ;  /* 0x0000004000708947 */ /* 0x004fea0003800000 */
.L_x_156:
[----:B------:R-:W3:Y:S01]  /*4560*/  LDS.128 R8, [R8+0x110] ;  /* 0x0001100008087984 */ /* 0x000ee20000000c00 */
[----:B------:R-:W-:Y:S01]  /*4570*/  UISETP.GE.AND UP0, UPT, UR42, 0x1, UPT ;  /* 0x000000012a00788c */ /* 0x000fe2000bf06270 */
[----:B------:R-:W-:Y:S01]  /*4580*/  @!PT LDS RZ, [RZ] ;  /* 0x00000000fffff984 */ /* 0x000fe20000000800 */
[----:B------:R-:W-:Y:S01]  /*4590*/  @!PT LDS RZ, [RZ] ;  /* 0x00000000fffff984 */ /* 0x000fe20000000800 */
[----:B------:R-:W-:Y:S01]  /*45a0*/  @!PT LDS RZ, [RZ] ;  /* 0x00000000fffff984 */ /* 0x000fe20000000800 */
[----:B------:R-:W-:Y:S01]  /*45b0*/  @!PT LDS RZ, [RZ] ;  /* 0x00000000fffff984 */ /* 0x000fe20000000800 */
[----:B------:R1:W-:Y:S06]  /*45c0*/  MEMBAR.ALL.CTA ;  /* 0x0000000000007992 */ /* 0x0003ec0000008000 */
[----:B-1----:R-:W1:Y:S01]  /*45d0*/  FENCE.VIEW.ASYNC.S ;  /* 0x00000000000073c6 */ /* 0x002e620000000000 */
[----:B---3--:R-:W-:Y:S11]  /*45e0*/  LOP3.LUT P0, RZ, R10, 0x1, RZ, 0xc0, !PT ;  /* 0x000000010aff7812 */ /* 0x008ff6000780c0ff */
[----:B------:R-:W-:Y:S02]  /*45f0*/  @!UPT UIADD3 URZ, UPT, UPT, URZ, URZ, URZ ;  /* 0x000000fffffff290 */ /* 0x000fe4000fffe0ff */
[----:B-1----:R-:W-:Y:S01]  /*4600*/  VOTEU.ANY UP1, P0 ;  /* 0x0000000000ff7886 */ /* 0x002fe20000020100 */
[----:B------:R-:W-:Y:S11]  /*4610*/  PLOP3.LUT P0, PT, PT, PT, UP1, 0x80, 0x8 ;  /* 0x000000000008781c */ /* 0x000ff60003f0f018 */
[----:B------:R-:W-:Y:S02]  /*4620*/  @!UPT UIADD3 URZ, UPT, UPT, URZ, URZ, URZ ;  /* 0x000000fffffff290 */ /* 0x000fe4000fffe0ff */
[----:B--2---:R-:W-:Y:S02]  /*4630*/  @P0 SHF.R.U32.HI R0, RZ, 0x10, R9 ;  /* 0x00000010ff000819 */ /* 0x004fe40000011609 */
[----:B------:R-:W-:Y:S02]  /*4640*/  @P0 MOV R6, R8 ;  /* 0x0000000800060202 */ /* 0x000fe40000000f00 */
[----:B------:R-:W-:Y:S01]  /*4650*/  @P0 R2UR UR4, R0 ;  /* 0x00000000000402ca */ /* 0x000fe200000e0000 */
[----:B------:R-:W-:Y:S01]  /*4660*/  VIADD R0, R12, 0x90 ;  /* 0x000000900c007836 */ /* 0x000fe20000000000 */
[----:B------:R-:W-:Y:S02]  /*4670*/  @P0 LOP3.LUT R8, R9, 0xffff, RZ, 0xc0, !PT ;  /* 0x0000ffff09080812 */ /* 0x000fe400078ec0ff */
[----:B------:R-:W-:Y:S02]  /*4680*/  @P0 R2UR UR6, R6 ;  /* 0x00000000060602ca */ /* 0x000fe400000e0000 */
[----:B------:R-:W-:Y:S02]  /*4690*/  PRMT R0, RZ, 0x654, R0 ;  /* 0x00000654ff007816 */ /* 0x000fe40000000000 */
[----:B------:R-:W-:Y:S02]  /*46a0*/  @P0 R2UR UR5, R8 ;  /* 0x00000000080502ca */ /* 0x000fe400000e0000 */
[----:B------:R1:W-:Y:S03]  /*46b0*/  SYNCS.ARRIVE.TRANS64.RED.A1T0 RZ, [R0+URZ], RZ ;  /* 0x000000ff00ff79a7 */ /* 0x0003e600081004ff */
[----:B------:R-:W-:Y:S04]  /*46c0*/  @UP1 UMOV UR29, UR4 ;  /* 0x00000004001d1c82 */ /* 0x000fe80008000000 */
[----:B------:R-:W-:Y:S04]  /*46d0*/  @UP1 UMOV UR14, UR6 ;  /* 0x00000006000e1c82 */ /* 0x000fe80008000000 */
[----:B------:R-:W-:Y:S01]  /*46e0*/  @UP1 UMOV UR13, UR5 ;  /* 0x00000005000d1c82 */ /* 0x000fe20008000000 */
[----:B------:R-:W-:Y:S05]  /*46f0*/  BRA.U !UP0, `(.L_x_88) ;  /* 0x0000000108a47547 */ /* 0x000fea000b800000 */
[----:B------:R-:W-:Y:S02]  /*4700*/  UIMAD.WIDE.U32 UR8, UR13, UR35, URZ ;  /* 0x000000230d0872a5 */ /* 0x000fe4000f8e00ff */
[----:B------:R-:W-:Y:S02]  /*4710*/  UIMAD.WIDE.U32 UR10, UR14, UR32, URZ ;  /* 0x000000200e0a72a5 */ /* 0x000fe4000f8e00ff */
[----:B------:R-:W-:Y:S02]  /*4720*/  USEL UR4, UR30, UR38, !UP5 ;  /* 0x000000261e047287 */ /* 0x000fe4000e800000 */
[----:B------:R-:W-:Y:S02]  /*4730*/  USEL UR7, UR31, UR39, !UP6 ;  /* 0x000000271f077287 */ /* 0x000fe4000f000000 */
[----:B------:R-:W-:Y:S02]  /*4740*/  UIMAD.WIDE.U32 UR16, UR4, UR22, URZ ;  /* 0x00000016041072a5 */ /* 0x000fe4000f8e00ff */
[----:B------:R-:W-:Y:S01]  /*4750*/  UIMAD.WIDE.U32 UR18, UR7, UR22, URZ ;  /* 0x00000016071272a5 */ /* 0x000fe2000f8e00ff */
[----:B------:R-:W-:Y:S02]  /*4760*/  UMOV UR5, UR9 ;  /* 0x0000000900057c82 */ /* 0x000fe40008000000 */
[----:B------:R-:W-:Y:S03]  /*4770*/  USHF.R.U32.HI UR6, URZ, UR40, UR5 ;  /* 0x00000028ff067299 */ /* 0x000fe60008011605 */
[----:B------:R-:W-:Y:S01]  /*4780*/  UMOV UR5, UR11 ;  /* 0x0000000b00057c82 */ /* 0x000fe20008000000 */
[----:B------:R-:W-:Y:S02]  /*4790*/  USEL UR6, UR13, UR6, !UP5 ;  /* 0x000000060d067287 */ /* 0x000fe4000e800000 */
[----:B------:R-:W-:Y:S02]  /*47a0*/  USHF.R.U32.HI UR8, URZ, UR33, UR5 ;  /* 0x00000021ff087299 */ /* 0x000fe40008011605 */
[----:B------:R-:W-:Y:S01]  /*47b0*/  UIMAD.WIDE.U32 UR10, UR6, UR22, URZ ;  /* 0x00000016060a72a5 */ /* 0x000fe2000f8e00ff */
[----:B------:R-:W-:Y:S02]  /*47c0*/  UMOV UR5, UR17 ;  /* 0x0000001100057c82 */ /* 0x000fe40008000000 */
[----:B------:R-:W-:Y:S03]  /*47d0*/  @UP4 USHF.R.U32.HI UR4, URZ, UR23, UR5 ;  /* 0x00000017ff044299 */ /* 0x000fe60008011605 */
[----:B------:R-:W-:Y:S01]  /*47e0*/  UMOV UR5, UR19 ;  /* 0x0000001300057c82 */ /* 0x000fe20008000000 */
[----:B------:R-:W-:Y:S02]  /*47f0*/  UIMAD UR4, UR42, UR4, URZ ;  /* 0x000000042a0472a4 */ /* 0x000fe4000f8e02ff */
[----:B------:R-:W-:Y:S02]  /*4800*/  @UP4 USHF.R.U32.HI UR7, URZ, UR23, UR5 ;  /* 0x00000017ff074299 */ /* 0x000fe40008011605 */
[----:B------:R-:W-:Y:S02]  /*4810*/  USEL UR5, UR14, UR8, !UP6 ;  /* 0x000000080e057287 */ /* 0x000fe4000f000000 */
[----:B------:R-:W-:Y:S02]  /*4820*/  UIMAD UR8, UR42, UR7, URZ ;  /* 0x000000072a0872a4 */ /* 0x000fe4000f8e02ff */
[----:B------:R-:W-:Y:S03]  /*4830*/  UISETP.GE.AND UP0, UPT, UR6, UR4, UPT ;  /* 0x000000040600728c */ /* 0x000fe6000bf06270 */
[----:B------:R-:W-:Y:S01]  /*4840*/  UMOV UR4, UR11 ;  /* 0x0000000b00047c82 */ /* 0x000fe20008000000 */
[----:B------:R-:W-:Y:S02]  /*4850*/  UISETP.GE.OR UP0, UPT, UR5, UR8, UP0 ;  /* 0x000000080500728c */ /* 0x000fe40008706670 */
[----:B------:R-:W-:Y:S02]  /*4860*/  USHF.R.U32.HI UR4, URZ, UR23, UR4 ;  /* 0x00000017ff047299 */ /* 0x000fe40008011604 */
[----:B------:R-:W-:Y:S02]  /*4870*/  UIMAD.WIDE.U32 UR8, UR5, UR22, URZ ;  /* 0x00000016050872a5 */ /* 0x000fe4000f8e00ff */
[----:B------:R-:W-:Y:S04]  /*4880*/  USEL UR10, UR6, UR4, !UP4 ;  /* 0x00000004060a7287 */ /* 0x000fe8000e000000 */
[----:B------:R-:W-:Y:S01]  /*4890*/  UIADD3 UR11, UPT, UPT, -UR10, URZ, URZ ;  /* 0x000000ff0a0b7290 */ /* 0x000fe2000fffe1ff */
[----:B------:R-:W-:Y:S02]  /*48a0*/  @!UP0 UMOV UR4, UR9 ;  /* 0x0000000900048c82 */ /* 0x000fe40008000000 */
[----:B------:R-:W-:Y:S02]  /*48b0*/  @!UP0 USHF.R.U32.HI UR4, URZ, UR23, UR4 ;  /* 0x00000017ff048299 */ /* 0x000fe40008011604 */
[----:B------:R-:W-:Y:S02]  /*48c0*/  UIMAD UR8, UR42, UR11, UR6 ;  /* 0x0000000b2a0872a4 */ /* 0x000fe4000f8e0206 */
[----:B------:R-:W-:Y:S04]  /*48d0*/  @!UP0 USEL UR4, UR5, UR4, !UP4 ;  /* 0x0000000405048287 */ /* 0x000fe8000e000000 */
[----:B------:R-:W-:Y:S02]  /*48e0*/  @!UP0 UIMAD UR8, UR7, UR8, UR4 ;  /* 0x00000008070882a4 */ /* 0x000fe4000f8e0204 */
[----:B------:R-:W-:Y:S02]  /*48f0*/  @!UP0 UIADD3 UR9, UPT, UPT, UR10, -UR4, URZ ;  /* 0x800000040a098290 */ /* 0x000fe4000fffe0ff */
[----:B------:R-:W-:Y:S02]  /*4900*/  UIADD3 UR4, UPT, UPT, -UR5, URZ, URZ ;  /* 0x000000ff05047290 */ /* 0x000fe4000fffe1ff */
[----:B------:R-:W-:Y:S02]  /*4910*/  UIADD3 UR7, UPT, UPT, -UR6, URZ, URZ ;  /* 0x000000ff06077290 */ /* 0x000fe4000fffe1ff */
[----:B------:R-:W-:Y:S02]  /*4920*/  @!UP0 UIMAD UR6, UR9, UR42, UR5 ;  /* 0x0000002a090682a4 */ /* 0x000fe4000f8e0205 */
[----:B------:R-:W-:Y:S02]  /*4930*/  UIMAD UR14, UR15, UR4, UR14 ;  /* 0x000000040f0e72a4 */ /* 0x000fe4000f8e020e */
[----:B------:R-:W-:Y:S01]  /*4940*/  UIMAD UR4, UR34, UR7, UR13 ;  /* 0x00000007220472a4 */ /* 0x000fe2000f8e020d */
[----:B------:R-:W-:Y:S02]  /*4950*/  @!UP0 UMOV UR5, UR8 ;  /* 0x0000000800058c82 */ /* 0x000fe40008000000 */
[----:B------:R-:W-:Y:S02]  /*4960*/  UIMAD UR14, UR5, UR15, UR14 ;  /* 0x0000000f050e72a4 */ /* 0x000fe4000f8e020e */
[----:B------:R-:W-:Y:S11]  /*4970*/  UIMAD UR13, UR6, UR34, UR4 ;  /* 0x00000022060d72a4 */ /* 0x000ff6000f8e0204 */
[----:B------:R-:W-:Y:S01]  /*4980*/  @!UPT UIADD3 URZ, UPT, UPT, URZ, URZ, URZ ;  /* 0x000000fffffff290 */ /* 0x000fe2000fffe0ff */
.L_x_88:
[----:B------:R-:W2:Y:S01]  /*4990*/  @!UP2 LDCU.128 UR8, c[0x0][0xb10] ;  /* 0x00016200ff08a7ac */ /* 0x000ea20008000c00 */
[C---:B----4-:R-:W-:Y:S02]  /*49a0*/  ISETP.NE.U32.AND P1, PT, R4.reuse, RZ, PT ;  /* 0x000000ff0400720c */ /* 0x050fe40003f25070 */
[----:B------:R-:W-:Y:S02]  /*49b0*/  ISETP.NE.U32.AND P0, PT, R4, RZ, PT ;  /* 0x000000ff0400720c */ /* 0x000fe40003f05070 */
[C---:B------:R-:W-:Y:S02]  /*49c0*/  ISETP.NE.AND.EX P1, PT, R5.reuse, RZ, PT, P1 ;  /* 0x000000ff0500720c */ /* 0x040fe40003f25310 */
[----:B------:R-:W-:Y:S01]  /*49d0*/  ISETP.NE.AND.EX P0, PT, R5, RZ, PT, P0 ;  /* 0x000000ff0500720c */ /* 0x000fe20003f05300 */
[----:B------:R-:W3:Y:S01]  /*49e0*/  @!UP2 LDCU UR5, c[0x0][0xb0c] ;  /* 0x00016180ff05a7ac */ /* 0x000ee20008000800 */
[----:B------:R-:W-:Y:S01]  /*49f0*/  SHF.L.U32 R9, R15, 0x1f, RZ ;  /* 0x0000001f0f097819 */ /* 0x000fe200000006ff */
[----:B------:R-:W-:Y:S02]  /*4a00*/  USHF.L.U32 UR26, UR24, 0x7, URZ ;  /* 0x00000007181a7899 */ /* 0x000fe400080006ff */
[----:B------:R-:W-:Y:S02]  /*4a10*/  USHF.L.U32 UR27, UR20, 0x6, URZ ;  /* 0x00000006141b7899 */ /* 0x000fe400080006ff */
[----:B--2---:R-:W-:Y:S07]  /*4a20*/  UIMAD.WIDE.U32 UR6, UR14, UR8, URZ ;  /* 0x000000080e0672a5 */ /* 0x004fee000f8e00ff */
[----:B------:R-:W-:Y:S01]  /*4a30*/  @!UP2 UMOV UR4, UR7 ;  /* 0x000000070004ac82 */ /* 0x000fe20008000000 */
[----:B---3--:R-:W-:Y:S02]  /*4a40*/  @!UP2 UISETP.NE.AND UP0, UPT, UR5, 0x1, UPT ;  /* 0x000000010500a88c */ /* 0x008fe4000bf05270 */
[----:B------:R-:W-:Y:S02]  /*4a50*/  @!UP2 USHF.R.U32.HI UR4, URZ, UR9, UR4 ;  /* 0x00000009ff04a299 */ /* 0x000fe40008011604 */
[----:B------:R-:W-:Y:S02]  /*4a60*/  UIMAD.WIDE.U32 UR6, UR13, UR11, URZ ;  /* 0x0000000b0d0672a5 */ /* 0x000fe4000f8e00ff */
[----:B------:R-:W-:Y:S02]  /*4a70*/  @!UP2 USEL UR8, UR14, UR4, !UP0 ;  /* 0x000000040e08a287 */ /* 0x000fe4000c000000 */
[----:B------:R-:W-:Y:S03]  /*4a80*/  @!UP2 UISETP.NE.AND UP0, UPT, UR10, 0x1, UPT ;  /* 0x000000010a00a88c */ /* 0x000fe6000bf05270 */
[----:B------:R-:W-:Y:S02]  /*4a90*/  @!UP2 UMOV UR6, UR7 ;  /* 0x000000070006ac82 */ /* 0x000fe40008000000 */
[----:B------:R-:W2:Y:S02]  /*4aa0*/  @!UP2 LDCU UR4, c[0x0][0xb20] ;  /* 0x00016400ff04a7ac */ /* 0x000ea40008000800 */
[----:B--2---:R-:W-:Y:S04]  /*4ab0*/  @!UP2 USHF.R.U32.HI UR6, URZ, UR4, UR6 ;  /* 0x00000004ff06a299 */ /* 0x004fe80008011606 */
[----:B------:R-:W-:Y:S04]  /*4ac0*/  @!UP2 USEL UR6, UR13, UR6, !UP0 ;  /* 0x000000060d06a287 */ /* 0x000fe8000c000000 */
[----:B------:R-:W-:Y:S02]  /*4ad0*/  @!UP2 UIADD3 UR4, UPT, UPT, -UR8, UR6, URZ ;  /* 0x000000060804a290 */ /* 0x000fe4000fffe1ff */
[----:B------:R-:W-:Y:S02]  /*4ae0*/  @!UP2 UIADD3 UR6, UPT, UPT, UR8, -UR6, URZ ;  /* 0x800000060806a290 */ /* 0x000fe4000fffe0ff */
[----:B------:R-:W-:Y:S02]  /*4af0*/  @!UP2 UIMAD UR14, UR4, UR5, UR14 ;  /* 0x00000005040ea2a4 */ /* 0x000fe4000f8e020e */
[----:B------:R-:W-:Y:S01]  /*4b00*/  @!UP2 UIMAD UR13, UR6, UR10, UR13 ;  /* 0x0000000a060da2a4 */ /* 0x000fe2000f8e020d */
[----:B------:R-:W-:Y:S11]  /*4b10*/  BRA.U UP3, `(.L_x_89) ;  /* 0x0000000103107547 */ /* 0x000ff6000b800000 */
[----:B------:R-:W-:Y:S04]  /*4b20*/  MOV R6, UR41 ;  /* 0x0000002900067c02 */ /* 0x000fe80008000f00 */
[----:B------:R-:W-:Y:S04]  /*4b30*/  SHF.L.U32 R6, R6, 0x1f, RZ ;  /* 0x0000001f06067819 */ /* 0x000fe800000006ff */
[----:B------:R-:W2:Y:S02]  /*4b40*/  SYNCS.PHASECHK.TRANS64.TRYWAIT P2, [UR21+0x78], R6 ;  /* 0x00007806ff0075a7 */ /* 0x000ea40008041115 */
[----:B--2---:R-:W-:Y:S05]  /*4b50*/  @!P2 BRA `(.L_x_90) ;  /* 0x0000003c0004a947 */ /* 0x004fea0003800000 */
.L_x_89:
[----:B------:R-:W-:Y:S05]  /*4b60*/  @!P1 BRA `(.L_x_91) ;  /* 0x0000000000309947 */ /* 0x000fea0003800000 */
[----:B------:R-:W-:Y:S01]  /*4b70*/  ISETP.NE.U32.AND P1, PT, R2, RZ, PT ;  /* 0x000000ff0200720c */ /* 0x000fe20003f25070 */
[----:B------:R-:W2:Y:S01]  /*4b80*/  LDCU.64 UR4, c[0x0][0x358] ;  /* 0x00006b00ff0477ac */ /* 0x000ea20008000a00 */
[----:B------:R-:W-:Y:S02]  /*4b90*/  IMAD.MOV.U32 R76, RZ, RZ, 0x1 ;  /* 0x00000001ff4c7424 */ /* 0x000fe400078e00ff */
[----:B------:R-:W-:Y:S11]  /*4ba0*/  ISETP.NE.AND.EX P1, PT, R3, RZ, PT, P1 ;  /* 0x000000ff0300720c */ /* 0x000ff60003f25310 */
[----:B------:R-:W-:Y:S02]  /*4bb0*/  @!UPT UIADD3 URZ, UPT, UPT, URZ, URZ, URZ ;  /* 0x000000fffffff290 */ /* 0x000fe4000fffe0ff */
[----:B------:R-:W3:Y:S01]  /*4bc0*/  @P1 LDC.64 R10, c[0x0][0x888] ;  /* 0x00022200ff0a1b82 */ /* 0x000ee20000000a00 */
[----:B-1----:R-:W-:Y:S04]  /*4bd0*/  @P1 IMAD R0, R4, UR36, RZ ;  /* 0x0000002404001c24 */ /* 0x002fe8000f8e02ff */
[----:B---3--:R-:W-:Y:S04]  /*4be0*/  @P1 IMAD.WIDE R10, R0, 0x4, R10 ;  /* 0x00000004000a1825 */ /* 0x008fe800078e020a */
[----:B------:R-:W-:Y:S01]  /*4bf0*/  HFMA2 R0, -RZ, RZ, 0, 5.9604644775390625e-08 ;  /* 0x00000001ff007431 */ /* 0x000fe200000001ff */
[----:B--2--5:R2:W5:Y:S04]  /*4c00*/  @P1 LDG.E R40, desc[UR4][R10.64] ;  /* 0x000000040a281981 */ /* 0x024568000c1e1900 */
[----:B------:R-:W-:Y:S01]  /*4c10*/  @!P1 PRMT R76, R0, 0x7610, R76 ;  /* 0x00007610004c9816 */ /* 0x000fe2000000004c */
[----:B--2---:R-:W3:Y:S06]  /*4c20*/  @!P1 LDC R40, c[0x0][0x880] ;  /* 0x00022000ff289b82 */ /* 0x004eec0000000800 */
.L_x_91:
[----:B---3-5:R-:W-:Y:S01]  /*4c30*/  @!P0 ISETP.EQ.AND P1, PT, R40, RZ, PT ;  /* 0x000000ff2800820c */ /* 0x028fe20003f22270 */
[----:B------:R-:W-:Y:S01]  /*4c40*/  @!UPT UIADD3 URZ, UPT, UPT, URZ, URZ, URZ ;  /* 0x000000fffffff290 */ /* 0x000fe2000fffe0ff */
[----:B------:R-:W-:Y:S11]  /*4c50*/  @!P0 BRA `(.L_x_92) ;  /* 0x0000000000188947 */ /* 0x000ff60003800000 */
[----:B------:R-:W-:Y:S02]  /*4c60*/  LOP3.LUT P0, RZ, R76, 0xff, RZ, 0xc0, !PT ;  /* 0x000000ff4cff7812 */ /* 0x000fe4000780c0ff */
[----:B------:R-:W-:Y:S04]  /*4c70*/  ISETP.NE.U32.AND P1, PT, R2, RZ, PT ;  /* 0x000000ff0200720c */ /* 0x000fe80003f25070 */
[----:B------:R-:W-:Y:S04]  /*4c80*/  ISETP.NE.AND.EX P1, PT, R3, RZ, PT, P1 ;  /* 0x000000ff0300720c */ /* 0x000fe80003f25310 */
[----:B------:R-:W-:Y:S03]  /*4c90*/  PLOP3.LUT P1, PT, P1, PT, PT, 0x8, 0x80 ;  /* 0x000000000080781c */ /* 0x000fe60000f2e170 */
[----:B------:R-:W-:Y:S11]  /*4ca0*/  @P0 ISETP.EQ.AND P1, PT, R40, RZ, PT ;  /* 0x000000ff2800020c */ /* 0x000ff60003f22270 */
[----:B------:R-:W-:Y:S02]  /*4cb0*/  @!UPT UIADD3 URZ, UPT, UPT, URZ, URZ, URZ ;  /* 0x000000fffffff290 */ /* 0x000fe4000fffe0ff */
.L_x_92:
[----:B------:R-:W2:Y:S01]  /*4cc0*/  SYNCS.PHASECHK.TRANS64.TRYWAIT P2, [UR21+0x60], R9 ;  /* 0x00006009ff0075a7 */ /* 0x000ea20008041115 */
[----:B------:R-:W-:Y:S04]  /*4cd0*/  ELECT P0, URZ, PT ;  /* 0x0000000000ff782f */ /* 0x000fe80003800000 */
[----:B------:R-:W-:Y:S11]  /*4ce0*/  PLOP3.LUT P1, PT, P1, P0, PT, 0xf2, 0x2f ;  /* 0x00000000002f781c */ /* 0x000ff60000f21e72 */
[----:B------:R-:W-:Y:S02]  /*4cf0*/  @!UPT UIADD3 URZ, UPT, UPT, URZ, URZ, URZ ;  /* 0x000000fffffff290 */ /* 0x000fe4000fffe0ff */
[----:B------:R-:W-:Y:S05]  /*4d00*/  @!P1 IADD3 R8, P0, PT, R16, 0x580, RZ ;  /* 0x0000058010089810 */ /* 0x000fea0007f1e0ff */
[----:B-1----:R-:W-:Y:S01]  /*4d10*/  @!P1 IMAD.X R6, RZ, RZ, R17, P0 ;  /* 0x000000ffff069224 */ /* 0x002fe200000e0611 */
[----:B--2---:R-:W-:Y:S07]  /*4d20*/  @!P2 BRA `(.L_x_93) ;  /* 0x0000003800a8a947 */ /* 0x004fee0003800000 */
.L_x_159:
[----:B------:R-:W-:Y:S01]  /*4d30*/  @!P1 R2UR UR5, R8 ;  /* 0x00000000080592ca */ /* 0x000fe200000e0000 */
[----:B------:R-:W-:Y:S01]  /*4d40*/  VOTEU.ALL UP0, P1 ;  /* 0x0000000000ff7886 */ /* 0x000fe20000800000 */
[----:B------:R-:W-:Y:S01]  /*4d50*/  @!P1 R2UR UR4, R6 ;  /* 0x00000000060492ca */ /* 0x000fe200000e0000 */
[----:B------:R-:W-:Y:S01]  /*4d60*/  UMOV UR16, 0x0 ;  /* 0x0000000000107882 */ /* 0x000fe20000000000 */
[----:B------:R-:W-:Y:S01]  /*4d70*/  UMOV UR17, 0x10000000 ;  /* 0x1000000000117882 */ /* 0x000fe20000000000 */
[----:B------:R-:W-:Y:S01]  /*4d80*/  UMOV UR28, UR36 ;  /* 0x00000024001c7c82 */ /* 0x000fe20008000000 */
[----:B------:R-:W-:Y:S01]  /*4d90*/  @!UP0 UIADD3 UR24, UPT, UPT, UR21, 0x200, URZ ;  /* 0x0000020015188890 */ /* 0x000fe2000fffe0ff */
[----:B-1----:R-:W-:Y:S01]  /*4da0*/  @!P1 IMAD.MOV.U32 R0, RZ, RZ, 0x1000 ;  /* 0x00001000ff009424 */ /* 0x002fe200078e00ff */
[----:B------:R-:W-:Y:S01]  /*4db0*/  @!UP0 UIADD3 UR10, UPT, UPT, UR26, 0x40, URZ ;  /* 0x000000401a0a8890 */ /* 0x000fe2000fffe0ff */
[----:B------:R-:W-:Y:S01]  /*4dc0*/  VIADD R14, R14, 0x1 ;  /* 0x000000010e0e7836 */ /* 0x000fe20000000000 */
[----:B------:R-:W-:Y:S01]  /*4dd0*/  @!UP0 UIADD3 UR8, UPT, UPT, UR21, 0xa00, URZ ;  /* 0x00000a0015088890 */ /* 0x000fe2000fffe0ff */
[----:B------:R-:W-:Y:S02]  /*4de0*/  VOTEU.ALL UP0, P1 ;  /* 0x0000000000ff7886 */ /* 0x000fe40000800000 */
[----:B------:R-:W-:Y:S01]  /*4df0*/  IMAD.U32 R10, RZ, RZ, UR5 ;  /* 0x00000005ff0a7e24 */ /* 0x000fe2000f8e00ff */
[----:B------:R-:W-:Y:S01]  /*4e00*/  UMOV UR9, UR25 ;  /* 0x0000001900097c82 */ /* 0x000fe20008000000 */
[----:B------:R-:W-:Y:S01]  /*4e10*/  IMAD.U32 R11, RZ, RZ, UR4 ;  /* 0x00000004ff0b7e24 */ /* 0x000fe2000f8e00ff */
[----:B------:R-:W-:Y:S01]  /*4e20*/  UMOV UR11, UR27 ;  /* 0x0000001b000b7c82 */ /* 0x000fe20008000000 */
[----:B------:R-:W-:Y:S01]  /*4e30*/  UMOV UR12, UR36 ;  /* 0x00000024000c7c82 */ /* 0x000fe20008000000 */
[----:B------:R-:W-:Y:S01]  /*4e40*/  @!P1 R2UR UR4, R10 ;  /* 0x000000000a0492ca */ /* 0x000fe200000e0000 */
[----:B------:R-:W-:Y:S01]  /*4e50*/  UPRMT UR6, UR46, 0x654, UR25 ;  /* 0x000006542e067896 */ /* 0x000fe20008000019 */
[----:B------:R-:W-:Y:S11]  /*4e60*/  @!P1 R2UR UR5, R11 ;  /* 0x000000000b0592ca */ /* 0x000ff600000e0000 */
[----:B------:R-:W-:Y:S02]  /*4e70*/  @!UPT UIADD3 URZ, UPT, UPT, URZ, URZ, URZ ;  /* 0x000000fffffff290 */ /* 0x000fe4000fffe0ff */
[----:B------:R1:W-:Y:S01]  /*4e80*/  @!UP0 UTMALDG.3D [UR24], [UR4], desc[UR16] ;  /* 0x00001018040085b4 */ /* 0x0003e20008011000 */
[----:B------:R-:W-:Y:S05]  /*4e90*/  VOTEU.ALL UP0, P1 ;  /* 0x0000000000ff7886 */ /* 0x000fea0000800000 */
[----:B------:R1:W-:Y:S01]  /*4ea0*/  @!UP0 UTMALDG.3D [UR8], [UR4], desc[UR16] ;  /* 0x00001008040085b4 */ /* 0x0003e20008011000 */
[----:B------:R1:W-:Y:S01]  /*4eb0*/  @!P1 SYNCS.ARRIVE.TRANS64.RED.A0TR RZ, [UR21+0x50], R0 ;  /* 0x00005000ffff99a7 */ /* 0x0003e20008300415 */
[----:B------:R-:W-:Y:S01]  /*4ec0*/  SYNCS.ARRIVE.TRANS64.RED.A1T0 RZ, [UR6], RZ ;  /* 0x000000ffffff79a7 */ /* 0x000fe20008100406 */
[----:B------:R-:W2:Y:S02]  /*4ed0*/  SYNCS.PHASECHK.TRANS64.TRYWAIT P0, [UR21+0x68], R9 ;  /* 0x00006809ff0075a7 */ /* 0x000ea40008001115 */
[----:B-12---:R-:W-:Y:S05]  /*4ee0*/  @!P0 BRA `(.L_x_94) ;  /* 0x0000003800508947 */ /* 0x006fea0003800000 */
.L_x_161:
[----:B------:R-:W-:Y:S01]  /*4ef0*/  UIADD3 UR24, UPT, UPT, UR13, UR63, URZ ;  /* 0x0000003f0d187290 */ /* 0x000fe2000fffe0ff */
[----:B------:R-:W-:Y:S01]  /*4f00*/  @!P1 IADD3 R6, P0, PT, R16, 0x580, RZ ;  /* 0x0000058010069810 */ /* 0x000fe20007f1e0ff */
[----:B------:R-:W-:Y:S01]  /*4f10*/  UPLOP3.LUT UP3, UPT, UPT, UPT, UPT, 0x80, 0x8 ;  /* 0x000000000008789c */ /* 0x000fe20003f6f070 */
[----:B------:R-:W-:Y:S01]  /*4f20*/  R2UR UR28, R78 ;  /* 0x000000004e1c72ca */ /* 0x000fe200000e0000 */
[----:B------:R-:W-:Y:S01]  /*4f30*/  VOTEU.ALL UP0, P1 ;  /* 0x0000000000ff7886 */ /* 0x000fe20000800000 */
[----:B------:R-:W-:Y:S01]  /*4f40*/  @!P1 R2UR UR5, R6 ;  /* 0x00000000060592ca */ /* 0x000fe200000e0000 */
[----:B-1----:R-:W-:Y:S01]  /*4f50*/  @!P1 IMAD.X R0, RZ, RZ, R17, P0 ;  /* 0x000000ffff009224 */ /* 0x002fe200000e0611 */
[----:B------:R-:W-:Y:S01]  /*4f60*/  UMOV UR6, 0x0 ;  /* 0x0000000000067882 */ /* 0x000fe20000000000 */
[----:B------:R-:W-:Y:S01]  /*4f70*/  UMOV UR7, 0x10000000 ;  /* 0x1000000000077882 */ /* 0x000fe20000000000 */
[----:B------:R-:W-:Y:S01]  /*4f80*/  @!UP0 UIADD3 UR18, UPT, UPT, UR26, 0x20, URZ ;  /* 0x000000201a128890 */ /* 0x000fe2000fffe0ff */
[----:B------:R-:W-:Y:S01]  /*4f90*/  ISETP.NE.AND P0, PT, R14, 0x2, PT ;  /* 0x000000020e00780c */ /* 0x000fe20003f05270 */
[----:B------:R-:W-:Y:S01]  /*4fa0*/  @!UP0 UIADD3 UR16, UPT, UPT, UR21, 0x1200, URZ ;  /* 0x0000120015108890 */ /* 0x000fe2000fffe0ff */
[----:B------:R-:W-:Y:S01]  /*4fb0*/  @!P1 R2UR UR4, R0 ;  /* 0x00000000000492ca */ /* 0x000fe200000e0000 */
[----:B------:R-:W-:Y:S01]  /*4fc0*/  @!UP0 UIADD3 UR17, UPT, UPT, UR21, 0x58, URZ ;  /* 0x0000005815118890 */ /* 0x000fe2000fffe0ff */
[----:B------:R-:W-:Y:S01]  /*4fd0*/  SEL R0, RZ, 0x1, P0 ;  /* 0x00000001ff007807 */ /* 0x000fe20000000000 */
[----:B------:R-:W-:Y:S01]  /*4fe0*/  @!UP0 UIADD3 UR10, UPT, UPT, UR26, 0x60, URZ ;  /* 0x000000601a0a8890 */ /* 0x000fe2000fffe0ff */
[----:B------:R-:W-:Y:S01]  /*4ff0*/  LOP3.LUT R15, R15, 0x1, RZ, 0x3c, !PT ;  /* 0x000000010f0f7812 */ /* 0x000fe200078e3cff */
[----:B------:R-:W-:Y:S01]  /*5000*/  @!UP0 UIADD3 UR8, UPT, UPT, UR21, 0x1a00, URZ ;  /* 0x00001a0015088890 */ /* 0x000fe2000fffe0ff */
[----:B------:R-:W-:Y:S01]  /*5010*/  IMAD.U32 R8, RZ, RZ, UR5 ;  /* 0x00000005ff087e24 */ /* 0x000fe2000f8e00ff */
[----:B------:R-:W-:Y:S01]  /*5020*/  VOTEU.ALL UP0, P1 ;  /* 0x0000000000ff7886 */ /* 0x000fe20000800000 */
[----:B------:R-:W-:Y:S01]  /*5030*/  UMOV UR19, UR27 ;  /* 0x0000001b00137c82 */ /* 0x000fe20008000000 */
[----:B------:R-:W-:Y:S01]  /*5040*/  UMOV UR20, UR36 ;  /* 0x0000002400147c82 */ /* 0x000fe20008000000 */
[----:B------:R-:W-:Y:S01]  /*5050*/  UMOV UR11, UR27 ;  /* 0x0000001b000b7c82 */ /* 0x000fe20008000000 */
[----:B------:R-:W-:Y:S01]  /*5060*/  UMOV UR12, UR36 ;  /* 0x00000024000c7c82 */ /* 0x000fe20008000000 */
[----:B------:R-:W-:Y:S01]  /*5070*/  UMOV UR9, UR17 ;  /* 0x0000001100097c82 */ /* 0x000fe20008000000 */
[----:B------:R-:W-:Y:S01]  /*5080*/  IMAD.U32 R9, RZ, RZ, UR4 ;  /* 0x00000004ff097e24 */ /* 0x000fe2000f8e00ff */
[----:B------:R-:W-:Y:S01]  /*5090*/  @!P1 R2UR UR4, R8 ;  /* 0x00000000080492ca */ /* 0x000fe200000e0000 */
[----:B------:R-:W-:Y:S01]  /*50a0*/  UMOV UR36, UR29 ;  /* 0x0000001d00247c82 */ /* 0x000fe20008000000 */
[----:B------:R-:W-:Y:S02]  /*50b0*/  LOP3.LUT R13, R13, R0, RZ, 0x3c, !PT ;  /* 0x000000000d0d7212 */ /* 0x000fe400078e3cff */
[----:B------:R-:W-:Y:S02]  /*50c0*/  @!P1 R2UR UR5, R9 ;  /* 0x00000000090592ca */ /* 0x000fe400000e0000 */
[----:B------:R-:W-:Y:S11]  /*50d0*/  SEL R14, R14, RZ, P0 ;  /* 0x000000ff0e0e7207 */ /* 0x000ff60000000000 */
[----:B------:R1:W-:Y:S01]  /*50e0*/  @!UP0 UTMALDG.3D [UR16], [UR4], desc[UR6] ;  /* 0x00000610040085b4 */ /* 0x0003e20008011000 */
[----:B------:R-:W-:Y:S05]  /*50f0*/  VOTEU.ALL UP0, P1 ;  /* 0x0000000000ff7886 */ /* 0x000fea0000800000 */
[----:B------:R2:W-:Y:S01]  /*5100*/  @!UP0 UTMALDG.3D [UR8], [UR4], desc[UR6] ;  /* 0x00000608040085b4 */ /* 0x0005e20008011000 */
[----:B------:R2:W-:Y:S01]  /*5110*/  @!P1 SYNCS.ARRIVE.TRANS64.RED.A0TR RZ, [UR21+0x58], R7 ;  /* 0x00005807ffff99a7 */ /* 0x0005e20008300415 */
[----:B------:R-:W-:Y:S01]  /*5120*/  SYNCS.ARRIVE.TRANS64.RED.A1T0 RZ, [UR37], RZ ;  /* 0x000000ffffff79a7 */ /* 0x000fe20008100425 */
[----:B-1----:R-:W-:Y:S01]  /*5130*/  UIADD3 UR20, UPT, UPT, UR14, UR28, URZ ;  /* 0x0000001c0e147290 */ /* 0x002fe2000fffe0ff */
[----:B------:R-:W-:Y:S11]  /*5140*/  BRA.U UP1, `(.L_x_95) ;  /* 0xfffffff101f07547 */ /* 0x000ff6000b83ffff */
[----:B------:R-:W-:-:S04]  /*5150*/  SHF.L.U32 R2, R15, 0x1f, RZ ;  /* 0x0000001f0f027819 */ /* 0x000fc800000006ff */
[----:B------:R-:W1:Y:S02]  /*5160*/  SYNCS.PHASECHK.TRANS64.TRYWAIT P0, [UR21+0x60], R2 ;  /* 0x00006002ff0075a7 */ /* 0x000e640008001115 */
[----:B-1----:R-:W-:Y:S05]  /*5170*/  @!P0 BRA `(.L_x_96) ;  /* 0x0000003400c48947 */ /* 0x002fea0003800000 */
.L_x_163:
[----:B-1----:R-:W-:-:S07]  /*5180*/  MOV R0, UR21 ;  /* 0x0000001500007c02 */ /* 0x002fce0008000f00 */
.L_x_97:
[----:B-1----:R-:W-:-:S04]  /*5190*/  SHF.L.U32 R2, R15, 0x1f, RZ ;  /* 0x0000001f0f027819 */ /* 0x002fc800000006ff */
[----:B------:R1:W3:Y:S03]  /*51a0*/  SYNCS.PHASECHK.TRANS64.TRYWAIT P0, [R0+URZ+0x68], R2 ;  /* 0x00006802000075a7 */ /* 0x0002e600080011ff */
[----:B---3--:R-:W-:Y:S05]  /*51b0*/  @!P0 NANOSLEEP.SYNCS 0x989680 ;  /* 0x009896800000895d */ /* 0x008fea0003900000 */
[----:B------:R-:W3:Y:S02]  /*51c0*/  @!P0 SYNCS.PHASECHK.TRANS64 P0, [R0+URZ+0x68], R2 ;  /* 0x00006802000085a7 */ /* 0x000ee400080010ff */
[----:B--23--:R-:W-:Y:S05]  /*51d0*/  @P0 EXIT ;  /* 0x000000000000094d */ /* 0x00cfea0003800000 */
[----:B------:R-:W-:Y:S05]  /*51e0*/  BRA `(.L_x_97) ;  /* 0xfffffffc00e87947 */ /* 0x000fea000383ffff */
.L_x_86:
[----:B------:R-:W-:-:S06]  /*51f0*/  UISETP.GE.AND UP0, UPT, UR25, 0x4, UPT ;  /* 0x000000041900788c */ /* 0x000fcc000bf06270 */
[----:B------:R-:W-:-:S13]  /*5200*/  PLOP3.LUT P0, PT, PT, PT, UP0, 0x80, 0x8 ;  /* 0x000000000008781c */ /* 0x000fda0003f0f008 */
[----:B------:R-:W-:Y:S05]  /*5210*/  @!P0 EXIT ;  /* 0x000000000000894d */ /* 0x000fea0003800000 */
[----:B------:R-:W-:Y:S01]  /*5220*/  BAR.SYNC.DEFER_BLOCKING 0x6, 0xa0 ;  /* 0x0182800000007b1d */ /* 0x000fe20000010000 */
[----:B------:R-:W-:Y:S01]  /*5230*/  IMAD.SHL.U32 R75, R87, 0x20, RZ ;  /* 0x00000020574b7824 */ /* 0x000fe200078e00ff */
[----:B------:R-:W-:Y:S01]  /*5240*/  CS2R R84, SRZ ;  /* 0x0000000000547805 */ /* 0x000fe2000001ff00 */
[----:B------:R-:W-:Y:S01]  /*5250*/  IMAD.SHL.U32 R5, R77, 0x200000, RZ ;  /* 0x002000004d057824 */ /* 0x000fe200078e00ff */
[----:B------:R-:W-:Y:S01]  /*5260*/  CS2R R82, SRZ ;  /* 0x0000000000527805 */ /* 0x000fe2000001ff00 */
[C---:B------:R-:W-:Y:S01]  /*5270*/  IMAD.U32 R37, R87.reuse, 0x10000, RZ ;  /* 0x0001000057257824 */ /* 0x040fe200078e00ff */
[----:B------:R-:W-:Y:S02]  /*5280*/  UMOV UR44, 0x400 ;  /* 0x00000400002c7882 */ /* 0x000fe40000000000 */
[----:B------:R-:W1:Y:S01]  /*5290*/  LDC.64 R72, c[0x0][0x8b0] ;  /* 0x00022c00ff487b82 */ /* 0x000e620000000a00 */
[----:B------:R-:W-:Y:S01]  /*52a0*/  ULEA UR44, UR46, UR44, 0x18 ;  /* 0x0000002c2e2c7291 */ /* 0x000fe2000f8ec0ff */
[----:B------:R-:W-:Y:S01]  /*52b0*/  IMAD.SHL.U32 R4, R87, 0x4, RZ ;  /* 0x0000000457047824 */ /* 0x000fe200078e00ff */
[----:B------:R-:W-:Y:S01]  /*52c0*/  LOP3.LUT R7, R75, 0x80, RZ, 0xc0, !PT ;  /* 0x000000804b077812 */ /* 0x000fe200078ec0ff */
[----:B------:R-:W-:Y:S01]  /*52d0*/  IMAD.SHL.U32 R6, R77, 0x400, RZ ;  /* 0x000004004d067824 */ /* 0x000fe200078e00ff */
[----:B------:R-:W-:Y:S01]  /*52e0*/  LOP3.LUT R74, R75, 0xb60, RZ, 0xc0, !PT ;  /* 0x00000b604b4a7812 */ /* 0x000fe200078ec0ff */
[----:B------:R-:W-:Y:S01]  /*52f0*/  UIADD3 UR4, UPT, UPT, UR44, 0x2200, URZ ;  /* 0x000022002c047890 */ /* 0x000fe2000fffe0ff */
[----:B------:R-:W-:Y:S01]  /*5300*/  LOP3.LUT R5, R5, 0x200000, RZ, 0xc0, !PT ;  /* 0x0020000005057812 */ /* 0x000fe200078ec0ff */
[----:B------:R-:W2:Y:S01]  /*5310*/  LDC.64 R70, c[0x0][0x8a8] ;  /* 0x00022a00ff467b82 */ /* 0x000ea20000000a00 */
[----:B------:R-:W-:Y:S01]  /*5320*/  LOP3.LUT R4, R7, 0x10, R4, 0xf8, !PT ;  /* 0x0000001007047812 */ /* 0x000fe200078ef804 */
[----:B------:R-:W-:Y:S01]  /*5330*/  IMAD.MOV.U32 R36, RZ, RZ, RZ ;  /* 0x000000ffff247224 */ /* 0x000fe200078e00ff */
[----:B------:R-:W-:Y:S01]  /*5340*/  LOP3.LUT R74, R74, 0x400, R6, 0xf8, !PT ;  /* 0x000004004a4a7812 */ /* 0x000fe200078ef806 */
[----:B------:R-:W-:Y:S01]  /*5350*/  IMAD.MOV.U32 R81, RZ, RZ, RZ ;  /* 0x000000ffff517224 */ /* 0x000fe200078e00ff */
[----:B------:R-:W-:Y:S01]  /*5360*/  LOP3.LUT R37, R5, 0x400000, R37, 0xf8, !PT ;  /* 0x0040000005257812 */ /* 0x000fe200078ef825 */
[----:B------:R-:W-:Y:S01]  /*5370*/  IMAD.U32 R86, RZ, RZ, UR4 ;  /* 0x00000004ff567e24 */ /* 0x000fe2000f8e00ff */
[----:B------:R-:W-:Y:S01]  /*5380*/  LOP3.LUT P0, RZ, R75, 0x80, RZ, 0xc0, !PT ;  /* 0x000000804bff7812 */ /* 0x000fe2000780c0ff */
[----:B------:R-:W3:Y:S01]  /*5390*/  LDCU UR58, c[0x0][0x370] ;  /* 0x00006e00ff3a77ac */ /* 0x000ee20008000800 */
[----:B------:R-:W4:Y:S01]  /*53a0*/  LDS R0, [UR44+0x130] ;  /* 0x0001302cff007984 */ /* 0x000f220008000800 */
[----:B------:R-:W-:-:S02]  /*53b0*/  LOP3.LUT R74, R74, R4, RZ, 0xfc, !PT ;  /* 0x000000044a4a7212 */ /* 0x000fc400078efcff */
[----:B------:R-:W-:Y:S01]  /*53c0*/  P2R R4, PR, RZ, 0x1 ;  /* 0x00000001ff047803 */ /* 0x000fe20000000000 */
[----:B------:R-:W1:Y:S01]  /*53d0*/  LDCU UR43, c[0x0][0xb0c] ;  /* 0x00016180ff2b77ac */ /* 0x000e620008000800 */
[----:B------:R-:W-:Y:S01]  /*53e0*/  LOP3.LUT R87, R87, 0x60, RZ, 0xc0, !PT ;  /* 0x0000006057577812 */ /* 0x000fe200078ec0ff */
[----:B------:R-:W1:Y:S01]  /*53f0*/  LDCU UR39, c[0x0][0xb30] ;  /* 0x00016600ff2777ac */ /* 0x000e620008000800 */
[----:B------:R-:W1:Y:S01]  /*5400*/  LDCU.64 UR56, c[0x0][0x888] ;  /* 0x00011100ff3877ac */ /* 0x000e620008000a00 */
[----:B------:R-:W1:Y:S01]  /*5410*/  LDCU.64 UR40, c[0x0][0xb28] ;  /* 0x00016500ff2877ac */ /* 0x000e620008000a00 */
[----:B------:R-:W1:Y:S01]  /*5420*/  LDCU.64 UR60, c[0x0][0x890] ;  /* 0x00011200ff3c77ac */ /* 0x000e620008000a00 */
[----:B------:R-:W1:Y:S01]  /*5430*/  LDCU.128 UR52, c[0x0][0xb10] ;  /* 0x00016200ff3477ac */ /* 0x000e620008000c00 */
[----:B------:R-:W1:Y:S01]  /*5440*/  LDCU UR47, c[0x0][0x374] ;  /* 0x00006e80ff2f77ac */ /* 0x000e620008000800 */
[----:B------:R-:W-:Y:S01]  /*5450*/  UIADD3 UR62, UPT, UPT, UR44, 0x200, URZ ;  /* 0x000002002c3e7890 */ /* 0x000fe2000fffe0ff */
[----:B-1234-:R-:W-:-:S11]  /*5460*/  IMAD.IADD R37, R0, 0x1, R37 ;  /* 0x0000000100257824 */ /* 0x01efd600078e0225 */
.L_x_123:
[C---:B------:R-:W-:Y:S02]  /*5470*/  LEA R3, R81.reuse, UR44, 0x3 ;  /* 0x0000002c51037c11 */ /* 0x040fe4000f8e18ff */
[----:B------:R-:W-:Y:S02]  /*5480*/  SHF.L.U32 R0, R84, 0x1f, RZ ;  /* 0x0000001f54007819 */ /* 0x000fe400000006ff */
[----:B------:R-:W-:Y:S02]  /*5490*/  LEA R4, R81, UR44, 0x4 ;  /* 0x0000002c51047c11 */ /* 0x000fe4000f8e20ff */
[----:B-1----:R-:W1:Y:S02]  /*54a0*/  SYNCS.PHASECHK.TRANS64.TRYWAIT P0, [R3+URZ+0x80], R0 ;  /* 0x00008000030075a7 */ /* 0x002e6400080011ff */
[----:B-1----:R-:W-:Y:S05]  /*54b0*/  @!P0 BRA `(.L_x_98) ;  /* 0x00000034000c8947 */ /* 0x002fea0003800000 */
.L_x_164:
        /* <DEDUP_REMOVED lines=8> */
[----:B--2---:R-:W-:Y:S11]  /*5540*/  LOP3.LUT P0, RZ, R6, 0x1, RZ, 0xc0, !PT ;  /* 0x0000000106ff7812 */ /* 0x004ff6000780c0ff */
[----:B------:R-:W-:Y:S02]  /*5550*/  @!UPT UIADD3 URZ, UPT, UPT, URZ, URZ, URZ ;  /* 0x000000fffffff290 */ /* 0x000fe4000fffe0ff */
[----:B---3--:R-:W-:Y:S01]  /*5560*/  VOTEU.ANY UP1, P0 ;  /* 0x0000000000ff7886 */ /* 0x008fe20000020100 */
[----:B------:R-:W-:Y:S01]  /*5570*/  PLOP3.LUT P0, PT, PT, PT, UP1, 0x80, 0x8 ;  /* 0x000000000008781c */ /* 0x000fe20003f0f018 */
[----:B------:R-:W-:Y:S11]  /*5580*/  UP2UR UR45, UPR, URZ, 0x2 ;  /* 0x00000002ff2d7883 */ /* 0x000ff60008000000 */
[----:B------:R-:W-:Y:S01]  /*5590*/  @!UPT UIADD3 URZ, UPT, UPT, URZ, URZ, URZ ;  /* 0x000000fffffff290 */ /* 0x000fe2000fffe0ff */
[----:B-1----:R-:W-:Y:S02]  /*55a0*/  @P0 SHF.R.U32.HI R0, RZ, 0x10, R5 ;  /* 0x00000010ff000819 */ /* 0x002fe40000011605 */
        /* <DEDUP_REMOVED lines=12> */
[----:B------:R-:W2:Y:S01]  /*5670*/  LDCU UR12, c[0x0][0xb20] ;  /* 0x00016400ff0c77ac */ /* 0x000ea20008000800 */
[----:B------:R-:W-:Y:S02]  /*5680*/  UIMAD.WIDE.U32 UR4, UR47, UR55, URZ ;  /* 0x000000372f0472a5 */ /* 0x000fe4000f8e00ff */
[----:B------:R-:W-:Y:S02]  /*5690*/  UIMAD.WIDE.U32 UR6, UR58, UR52, URZ ;  /* 0x000000343a0672a5 */ /* 0x000fe4000f8e00ff */
[----:B------:R-:W-:Y:S02]  /*56a0*/  UISETP.NE.AND UP0, UPT, UR54, 0x1, UPT ;  /* 0x000000013600788c */ /* 0x000fe4000bf05270 */
[----:B------:R-:W-:Y:S02]  /*56b0*/  UIMAD.WIDE.U32 UR8, UR37, UR55, URZ ;  /* 0x00000037250872a5 */ /* 0x000fe4000f8e00ff */
[----:B------:R-:W-:Y:S02]  /*56c0*/  UIMAD.WIDE.U32 UR10, UR38, UR52, URZ ;  /* 0x00000034260a72a5 */ /* 0x000fe4000f8e00ff */
[----:B------:R-:W-:Y:S02]  /*56d0*/  UISETP.NE.AND UP1, UPT, UR43, 0x1, UPT ;  /* 0x000000012b00788c */ /* 0x000fe4000bf25270 */
[----:B------:R-:W-:Y:S01]  /*56e0*/  UISETP.NE.AND UP2, UPT, UR42, 0x1, UPT ;  /* 0x000000012a00788c */ /* 0x000fe2000bf45270 */
[----:B------:R-:W-:Y:S02]  /*56f0*/  UMOV UR4, UR5 ;  /* 0x0000000500047c82 */ /* 0x000fe40008000000 */
[----:B--2---:R-:W-:Y:S03]  /*5700*/  USHF.R.U32.HI UR5, URZ, UR12, UR4 ;  /* 0x0000000cff057299 */ /* 0x004fe60008011604 */
[----:B------:R-:W-:Y:S02]  /*5710*/  UMOV UR4, UR7 ;  /* 0x0000000700047c82 */ /* 0x000fe40008000000 */
[----:B------:R-:W-:Y:S02]  /*5720*/  USHF.R.U32.HI UR7, URZ, UR53, UR4 ;  /* 0x00000035ff077299 */ /* 0x000fe40008011604 */
[----:B------:R-:W-:Y:S02]  /*5730*/  USEL UR4, UR47, UR5, !UP0 ;  /* 0x000000052f047287 */ /* 0x000fe4000c000000 */
[----:B------:R-:W-:Y:S01]  /*5740*/  USEL UR7, UR58, UR7, !UP1 ;  /* 0x000000073a077287 */ /* 0x000fe2000c800000 */
[----:B------:R-:W-:Y:S01]  /*5750*/  UMOV UR5, UR9 ;  /* 0x0000000900057c82 */ /* 0x000fe20008000000 */
[----:B------:R-:W-:Y:S02]  /*5760*/  UIMAD.WIDE.U32 UR8, UR4, UR40, URZ ;  /* 0x00000028040872a5 */ /* 0x000fe4000f8e00ff */
[----:B------:R-:W-:Y:S03]  /*5770*/  USHF.R.U32.HI UR6, URZ, UR12, UR5 ;  /* 0x0000000cff067299 */ /* 0x000fe60008011605 */
[----:B------:R-:W-:Y:S01]  /*5780*/  UMOV UR5, UR11 ;  /* 0x0000000b00057c82 */ /* 0x000fe20008000000 */
[----:B------:R-:W-:Y:S02]  /*5790*/  UIMAD.WIDE.U32 UR10, UR7, UR40, URZ ;  /* 0x00000028070a72a5 */ /* 0x000fe4000f8e00ff */
[----:B------:R-:W-:Y:S02]  /*57a0*/  USHF.R.U32.HI UR12, URZ, UR53, UR5 ;  /* 0x00000035ff0c7299 */ /* 0x000fe40008011605 */
[----:B------:R-:W-:Y:S01]  /*57b0*/  USEL UR6, UR37, UR6, !UP0 ;  /* 0x0000000625067287 */ /* 0x000fe2000c000000 */
[----:B------:R-:W-:Y:S02]  /*57c0*/  UMOV UR5, UR9 ;  /* 0x0000000900057c82 */ /* 0x000fe40008000000 */
[----:B------:R-:W-:Y:S01]  /*57d0*/  UMOV UR10, UR11 ;  /* 0x0000000b000a7c82 */ /* 0x000fe20008000000 */
[----:B------:R-:W-:Y:S02]  /*57e0*/  @UP2 USHF.R.U32.HI UR4, URZ, UR41, UR5 ;  /* 0x00000029ff042299 */ /* 0x000fe40008011605 */
[----:B------:R-:W-:Y:S02]  /*57f0*/  @UP2 USHF.R.U32.HI UR7, URZ, UR41, UR10 ;  /* 0x00000029ff072299 */ /* 0x000fe4000801160a */
[----:B------:R-:W-:Y:S02]  /*5800*/  UIMAD UR4, UR42, UR4, URZ ;  /* 0x000000042a0472a4 */ /* 0x000fe4000f8e02ff */
[----:B------:R-:W-:Y:S02]  /*5810*/  UIMAD.WIDE.U32 UR10, UR6, UR40, URZ ;  /* 0x00000028060a72a5 */ /* 0x000fe4000f8e00ff */
[----:B------:R-:W-:Y:S02]  /*5820*/  USEL UR5, UR38, UR12, !UP1 ;  /* 0x0000000c26057287 */ /* 0x000fe4000c800000 */
[----:B------:R-:W-:Y:S02]  /*5830*/  UIMAD UR8, UR42, UR7, URZ ;  /* 0x000000072a0872a4 */ /* 0x000fe4000f8e02ff */
[----:B------:R-:W-:Y:S03]  /*5840*/  UISETP.GE.AND UP0, UPT, UR6, UR4, UPT ;  /* 0x000000040600728c */ /* 0x000fe6000bf06270 */
[----:B------:R-:W-:Y:S01]  /*5850*/  UMOV UR4, UR11 ;  /* 0x0000000b00047c82 */ /* 0x000fe20008000000 */
[----:B------:R-:W-:Y:S02]  /*5860*/  UISETP.GE.OR UP0, UPT, UR5, UR8, UP0 ;  /* 0x000000080500728c */ /* 0x000fe40008706670 */
[----:B------:R-:W-:Y:S02]  /*5870*/  USHF.R.U32.HI UR4, URZ, UR41, UR4 ;  /* 0x00000029ff047299 */ /* 0x000fe40008011604 */
[----:B------:R-:W-:Y:S02]  /*5880*/  UIMAD.WIDE.U32 UR8, UR5, UR40, URZ ;  /* 0x00000028050872a5 */ /* 0x000fe4000f8e00ff */
[----:B------:R-:W-:Y:S02]  /*5890*/  USEL UR11, UR6, UR4, !UP2 ;  /* 0x00000004060b7287 */ /* 0x000fe4000d000000 */
[----:B------:R-:W-:Y:S02]  /*58a0*/  UIADD3 UR8, UPT, UPT, -UR5, URZ, URZ ;  /* 0x000000ff05087290 */ /* 0x000fe4000fffe1ff */
[----:B------:R-:W-:Y:S01]  /*58b0*/  UIADD3 UR10, UPT, UPT, -UR11, URZ, URZ ;  /* 0x000000ff0b0a7290 */ /* 0x000fe2000fffe1ff */
[----:B------:R-:W-:Y:S01]  /*58c0*/  @!UP0 UMOV UR4, UR9 ;  /* 0x0000000900048c82 */ /* 0x000fe20008000000 */
[----:B------:R-:W-:Y:S02]  /*58d0*/  UIADD3 UR9, UPT, UPT, -UR6, URZ, URZ ;  /* 0x000000ff06097290 */ /* 0x000fe4000fffe1ff */
[----:B------:R-:W-:Y:S02]  /*58e0*/  @!UP0 USHF.R.U32.HI UR4, URZ, UR41, UR4 ;  /* 0x00000029ff048299 */ /* 0x000fe40008011604 */
[----:B------:R-:W-:Y:S02]  /*58f0*/  UIMAD UR10, UR42, UR10, UR6 ;  /* 0x0000000a2a0a72a4 */ /* 0x000fe4000f8e0206 */
[----:B------:R-:W-:Y:S04]  /*5900*/  @!UP0 USEL UR4, UR5, UR4, !UP2 ;  /* 0x0000000405048287 */ /* 0x000fe8000d000000 */
[----:B------:R-:W-:Y:S02]  /*5910*/  @!UP0 UIMAD UR10, UR7, UR10, UR4 ;  /* 0x0000000a070a82a4 */ /* 0x000fe4000f8e0204 */
[----:B------:R-:W-:Y:S02]  /*5920*/  @!UP0 UIADD3 UR11, UPT, UPT, UR11, -UR4, URZ ;  /* 0x800000040b0b8290 */ /* 0x000fe4000fffe0ff */
[----:B------:R-:W-:Y:S02]  /*5930*/  UIMAD UR7, UR43, UR8, UR38 ;  /* 0x000000082b0772a4 */ /* 0x000fe4000f8e0226 */
[----:B------:R-:W-:Y:S02]  /*5940*/  @!UP0 UIMAD UR6, UR11, UR42, UR5 ;  /* 0x0000002a0b0682a4 */ /* 0x000fe4000f8e0205 */
[----:B------:R-:W-:Y:S01]  /*5950*/  UIMAD UR4, UR54, UR9, UR37 ;  /* 0x00000009360472a4 */ /* 0x000fe2000f8e0225 */
[----:B------:R-:W-:Y:S02]  /*5960*/  @!UP0 UMOV UR5, UR10 ;  /* 0x0000000a00058c82 */ /* 0x000fe40008000000 */
[----:B------:R-:W-:Y:S02]  /*5970*/  UIMAD UR38, UR5, UR43, UR7 ;  /* 0x0000002b052672a4 */ /* 0x000fe4000f8e0207 */
[----:B------:R-:W-:Y:S11]  /*5980*/  UIMAD UR37, UR6, UR54, UR4 ;  /* 0x00000036062572a4 */ /* 0x000ff6000f8e0204 */
[----:B------:R-:W-:Y:S01]  /*5990*/  @!UPT UIADD3 URZ, UPT, UPT, URZ, URZ, URZ ;  /* 0x000000fffffff290 */ /* 0x000fe2000fffe0ff */
.L_x_99:
[----:B------:R-:W-:Y:S01]  /*59a0*/  UISETP.NE.AND UP0, UPT, UR39, 0x1, UPT ;  /* 0x000000012700788c */ /* 0x000fe2000bf05270 */
[----:B------:R-:W-:Y:S01]  /*59b0*/  IADD3 R81, PT, PT, R81, 0x1, RZ ;  /* 0x0000000151517810 */ /* 0x000fe20007ffe0ff */
[----:B------:R-:W-:Y:S02]  /*59c0*/  USHF.L.U32 UR50, UR20, 0x6, URZ ;  /* 0x0000000614327899 */ /* 0x000fe400080006ff */
[----:B------:R-:W-:Y:S07]  /*59d0*/  USHF.L.U32 UR49, UR24, 0x7, URZ ;  /* 0x0000000718317899 */ /* 0x000fee00080006ff */
[----:B------:R-:W2:Y:S01]  /*59e0*/  @!UP0 LDCU.128 UR12, c[0x0][0xb10] ;  /* 0x00016200ff0c87ac */ /* 0x000ea20008000c00 */
[----:B------:R-:W3:Y:S01]  /*59f0*/  @!UP0 LDCU UR5, c[0x0][0xb0c] ;  /* 0x00016180ff0587ac */ /* 0x000ee20008000800 */
[----:B------:R-:W4:Y:S01]  /*5a00*/  @!UP0 LDCU UR10, c[0x0][0xb20] ;  /* 0x00016400ff0a87ac */ /* 0x000f220008000800 */
[----:B--2---:R-:W-:Y:S02]  /*5a10*/  UIMAD.WIDE.U32 UR8, UR38, UR12, URZ ;  /* 0x0000000c260872a5 */ /* 0x004fe4000f8e00ff */
[----:B------:R-:W-:Y:S02]  /*5a20*/  UIMAD.WIDE.U32 UR6, UR37, UR15, URZ ;  /* 0x0000000f250672a5 */ /* 0x000fe4000f8e00ff */
[----:B------:R-:W-:Y:S03]  /*5a30*/  @!UP0 UISETP.NE.AND UP1, UPT, UR14, 0x1, UPT ;  /* 0x000000010e00888c */ /* 0x000fe6000bf25270 */
[----:B------:R-:W-:Y:S01]  /*5a40*/  @!UP0 UMOV UR4, UR9 ;  /* 0x0000000900048c82 */ /* 0x000fe20008000000 */
[----:B---3--:R-:W-:Y:S02]  /*5a50*/  @!UP0 UISETP.NE.AND UP2, UPT, UR5, 0x1, UPT ;  /* 0x000000010500888c */ /* 0x008fe4000bf45270 */
[----:B------:R-:W-:Y:S01]  /*5a60*/  @!UP0 USHF.R.U32.HI UR4, URZ, UR13, UR4 ;  /* 0x0000000dff048299 */ /* 0x000fe20008011604 */
[----:B------:R-:W-:Y:S02]  /*5a70*/  @!UP0 UMOV UR6, UR7 ;  /* 0x0000000700068c82 */ /* 0x000fe40008000000 */
[----:B----4-:R-:W-:Y:S02]  /*5a80*/  @!UP0 USHF.R.U32.HI UR6, URZ, UR10, UR6 ;  /* 0x0000000aff068299 */ /* 0x010fe40008011606 */
[----:B------:R-:W-:Y:S02]  /*5a90*/  @!UP0 USEL UR7, UR38, UR4, !UP2 ;  /* 0x0000000426078287 */ /* 0x000fe4000d000000 */
[----:B------:R-:W-:Y:S04]  /*5aa0*/  @!UP0 USEL UR6, UR37, UR6, !UP1 ;  /* 0x0000000625068287 */ /* 0x000fe8000c800000 */
[----:B------:R-:W-:Y:S02]  /*5ab0*/  @!UP0 UIADD3 UR4, UPT, UPT, -UR7, UR6, URZ ;  /* 0x0000000607048290 */ /* 0x000fe4000fffe1ff */
[----:B------:R-:W-:Y:S02]  /*5ac0*/  @!UP0 UIADD3 UR6, UPT, UPT, UR7, -UR6, URZ ;  /* 0x8000000607068290 */ /* 0x000fe4000fffe0ff */
[----:B------:R-:W-:Y:S02]  /*5ad0*/  @!UP0 UIMAD UR38, UR4, UR5, UR38 ;  /* 0x00000005042682a4 */ /* 0x000fe4000f8e0226 */
[----:B------:R-:W-:Y:S02]  /*5ae0*/  @!UP0 UIMAD UR37, UR6, UR14, UR37 ;  /* 0x0000000e062582a4 */ /* 0x000fe4000f8e0225 */
[----:B------:R-:W-:Y:S09]  /*5af0*/  ULOP3.LUT UP0, URZ, UR62, 0x90, URZ, 0xc0, !UPT ;  /* 0x000000903eff7892 */ /* 0x000ff2000f80c0ff */
[----:B------:R-:W-:Y:S05]  /*5b00*/  BRA.U !UP0, `(.L_x_100) ;  /* 0x0000000108407547 */ /* 0x000fea000b800000 */
[----:B------:R-:W2:Y:S01]  /*5b10*/  LDCU.64 UR8, c[0x4][0x80] ;  /* 0x01001000ff0877ac */ /* 0x000ea20008000a00 */
[----:B------:R-:W-:Y:S01]  /*5b20*/  MOV R3, 0x0 ;  /* 0x0000000000037802 */ /* 0x000fe20000000f00 */
[----:B------:R-:W-:Y:S02]  /*5b30*/  HFMA2 R12, -RZ, RZ, 0, 5.9604644775390625e-08 ;  /* 0x00000001ff0c7431 */ /* 0x000fe400000001ff */
[----:B------:R-:W-:Y:S02]  /*5b40*/  IMAD.MOV.U32 R8, RZ, RZ, 0x70 ;  /* 0x00000070ff087424 */ /* 0x000fe400078e00ff */
[----:B------:R-:W-:Y:S01]  /*5b50*/  IMAD.MOV.U32 R13, RZ, RZ, RZ ;  /* 0x000000ffff0d7224 */ /* 0x000fe200078e00ff */
[----:B------:R-:W3:Y:S01]  /*5b60*/  LDCU.64 UR6, c[0x4][0x88] ;  /* 0x01001100ff0677ac */ /* 0x000ee20008000a00 */
[----:B------:R-:W4:Y:S01]  /*5b70*/  LDC.64 R2, c[0x4][R3] ;  /* 0x0100000003027b82 */ /* 0x000f220000000a00 */
[----:B------:R-:W1:Y:S01]  /*5b80*/  LDCU.64 UR4, c[0x4][0x8] ;  /* 0x01000100ff0477ac */ /* 0x000e620008000a00 */
[----:B--2---:R-:W-:Y:S01]  /*5b90*/  MOV R5, UR9 ;  /* 0x0000000900057c02 */ /* 0x004fe20008000f00 */
[----:B------:R-:W-:Y:S01]  /*5ba0*/  IMAD.U32 R4, RZ, RZ, UR8 ;  /* 0x00000008ff047e24 */ /* 0x000fe2000f8e00ff */
[----:B---3--:R-:W-:Y:S01]  /*5bb0*/  MOV R7, UR7 ;  /* 0x0000000700077c02 */ /* 0x008fe20008000f00 */
[----:B------:R-:W-:Y:S01]  /*5bc0*/  IMAD.U32 R6, RZ, RZ, UR6 ;  /* 0x00000006ff067e24 */ /* 0x000fe2000f8e00ff */
[----:B-1----:R-:W-:Y:S01]  /*5bd0*/  MOV R11, UR5 ;  /* 0x00000005000b7c02 */ /* 0x002fe20008000f00 */
[----:B------:R-:W-:Y:S02]  /*5be0*/  IMAD.U32 R10, RZ, RZ, UR4 ;  /* 0x00000004ff0a7e24 */ /* 0x000fe4000f8e00ff */
[----:B------:R-:W-:Y:S07]  /*5bf0*/  LEPC R20, `(.L_x_100) ;  /* 0x000000001014794e */ /* 0x000fee0000000000 */
[----:B----45:R-:W-:Y:S05]  /*5c00*/  CALL.ABS.NOINC R2 ;  /* 0x0000000002007343 */ /* 0x030fea0003c00000 */
.L_x_100:
[----:B------:R-:W-:Y:S01]  /*5c10*/  LOP3.LUT P0, RZ, R86, 0x90, RZ, 0xc0, !PT ;  /* 0x0000009056ff7812 */ /* 0x000fe2000780c0ff */
[----:B------:R-:W-:Y:S11]  /*5c20*/  BSSY.RECONVERGENT B6, `(.L_x_101) ;  /* 0x0000013000067945 */ /* 0x000ff60003800200 */
[----:B------:R-:W-:Y:S01]  /*5c30*/  @!UPT UIADD3 URZ, UPT, UPT, URZ, URZ, URZ ;  /* 0x000000fffffff290 */ /* 0x000fe2000fffe0ff */
[----:B------:R-:W-:Y:S05]  /*5c40*/  @!P0 BRA `(.L_x_102) ;  /* 0x0000000000408947 */ /* 0x000fea0003800000 */
        /* <DEDUP_REMOVED lines=16> */
.L_x_102:
[----:B------:R-:W-:Y:S05]  /*5d50*/  BSYNC.RECONVERGENT B6 ;  /* 0x0000000000067941 */ /* 0x000fea0003800200 */
.L_x_101:
[----:B------:R-:W-:Y:S01]  /*5d60*/  R2UR UR4, R79 ;  /* 0x000000004f0472ca */ /* 0x000fe200000e0000 */
[----:B------:R-:W-:Y:S01]  /*5d70*/  UISETP.NE.U32.AND UP0, UPT, UR60, URZ, UPT ;  /* 0x000000ff3c00728c */ /* 0x000fe2000bf05070 */
[----:B------:R-:W-:Y:S02]  /*5d80*/  ISETP.NE.U32.AND P4, PT, R72, RZ, PT ;  /* 0x000000ff4800720c */ /* 0x000fe40003f85070 */
[----:B------:R-:W-:Y:S01]  /*5d90*/  ISETP.NE.U32.AND P2, PT, RZ, UR56, PT ;  /* 0x00000038ff007c0c */ /* 0x000fe2000bf45070 */
[----:B------:R-:W-:Y:S01]  /*5da0*/  UISETP.NE.AND.EX UP1, UPT, UR61, URZ, UPT, UP0 ;  /* 0x000000ff3d00728c */ /* 0x000fe2000bf25300 */
[----:B------:R-:W-:Y:S01]  /*5db0*/  ISETP.NE.AND.EX P4, PT, R73, RZ, PT, P4 ;  /* 0x000000ff4900720c */ /* 0x000fe20003f85340 */
[----:B------:R-:W-:Y:S01]  /*5dc0*/  UPLOP3.LUT UP0, UPT, UPT, UPT, UPT, 0x40, 0x4 ;  /* 0x000000000004789c */ /* 0x000fe20003f0e870 */
[----:B------:R-:W-:Y:S05]  /*5dd0*/  ISETP.NE.AND.EX P2, PT, RZ, UR57, PT, P2 ;  /* 0x00000039ff007c0c */ /* 0x000fea000bf45320 */
[----:B------:R-:W-:Y:S06]  /*5de0*/  UISETP.NE.AND UP2, UPT, UR4, URZ, UPT ;  /* 0x000000ff0400728c */ /* 0x000fec000bf45270 */
[----:B------:R-:W-:Y:S05]  /*5df0*/  PLOP3.LUT P1, PT, PT, PT, UP2, 0x80, 0x8 ;  /* 0x000000000008781c */ /* 0x000fea0003f2f028 */
[----:B------:R-:W-:Y:S06]  /*5e00*/  @UP2 UPLOP3.LUT UP0, UPT, UPT, UPT, UP1, 0x80, 0x8 ;  /* 0x000000000008289c */ /* 0x000fec0003f0f010 */
[----:B------:R-:W-:Y:S01]  /*5e10*/  PLOP3.LUT P0, PT, PT, PT, UP0, 0x80, 0x8 ;  /* 0x000000000008781c */ /* 0x000fe20003f0f008 */
[----:B------:R-:W-:Y:S01]  /*5e20*/  @!UPT UIADD3 URZ, UPT, UPT, URZ, URZ, URZ ;  /* 0x000000fffffff290 */ /* 0x000fe2000fffe0ff */
[----:B------:R-:W-:Y:S11]  /*5e30*/  BRA.U !UP1, `(.L_x_103) ;  /* 0x00000001093c7547 */ /* 0x000ff6000b800000 */
[----:B------:R-:W-:Y:S01]  /*5e40*/  UISETP.NE.U32.AND UP0, UPT, UR56, URZ, UPT ;  /* 0x000000ff3800728c */ /* 0x000fe2000bf05070 */
[----:B-1----:R-:W-:Y:S01]  /*5e50*/  HFMA2 R0, -RZ, RZ, 0, 5.9604644775390625e-08 ;  /* 0x00000001ff007431 */ /* 0x002fe200000001ff */
[----:B------:R-:W1:Y:S01]  /*5e60*/  LDCU.64 UR8, c[0x0][0x358] ;  /* 0x00006b00ff0877ac */ /* 0x000e620008000a00 */
[----:B------:R-:W-:Y:S01]  /*5e70*/  IMAD.MOV.U32 R76, RZ, RZ, 0x1 ;  /* 0x00000001ff4c7424 */ /* 0x000fe200078e00ff */
[----:B------:R-:W-:Y:S06]  /*5e80*/  UISETP.NE.AND.EX UP0, UPT, UR57, URZ, UPT, UP0 ;  /* 0x000000ff3900728c */ /* 0x000fec000bf05300 */
[----:B------:R-:W-:Y:S05]  /*5e90*/  PLOP3.LUT P3, PT, PT, PT, UP0, 0x80, 0x8 ;  /* 0x000000000008781c */ /* 0x000fea0003f6f008 */
[----:B------:R-:W2:Y:S01]  /*5ea0*/  @UP0 LDCU.64 UR4, c[0x0][0x888] ;  /* 0x00011100ff0407ac */ /* 0x000ea20008000a00 */
[----:B------:R-:W-:Y:S07]  /*5eb0*/  @UP0 UIMAD UR6, UR36, UR60, URZ ;  /* 0x0000003c240602a4 */ /* 0x000fee000f8e02ff */
[----:B------:R-:W-:Y:S01]  /*5ec0*/  @!P3 PRMT R76, R0, 0x7610, R76 ;  /* 0x00007610004cb816 */ /* 0x000fe2000000004c */
[----:B--2---:R-:W-:Y:S06]  /*5ed0*/  @UP0 UIMAD.WIDE UR4, UR6, 0x4, UR4 ;  /* 0x00000004060408a5 */ /* 0x004fec000f8e0204 */
[----:B-----5:R-:W-:Y:S01]  /*5ee0*/  IMAD.U32 R40, RZ, RZ, UR4 ;  /* 0x00000004ff287e24 */ /* 0x020fe2000f8e00ff */
[----:B------:R-:W-:Y:S04]  /*5ef0*/  MOV R41, UR5 ;  /* 0x0000000500297c02 */ /* 0x000fe80008000f00 */
[----:B------:R-:W2:Y:S01]  /*5f00*/  @!UP0 LDCU UR4, c[0x0][0x880] ;  /* 0x00011000ff0487ac */ /* 0x000ea20008000800 */
[----:B-1----:R3:W5:Y:S02]  /*5f10*/  @P3 LDG.E R40, desc[UR8][R40.64] ;  /* 0x0000000828283981 */ /* 0x002764000c1e1900 */
[----:B--23--:R-:W-:Y:S02]  /*5f20*/  @!P3 IMAD.U32 R40, RZ, RZ, UR4 ;  /* 0x00000004ff28be24 */ /* 0x00cfe4000f8e00ff */
.L_x_103:
[----:B------:R-:W-:Y:S05]  /*5f30*/  @!P4 BRA `(.L_x_104) ;  /* 0x000000000024c947 */ /* 0x000fea0003800000 */
[----:B------:R-:W-:Y:S01]  /*5f40*/  ISETP.NE.U32.AND P3, PT, R70, RZ, PT ;  /* 0x000000ff4600720c */ /* 0x000fe20003f65070 */
[----:B------:R-:W2:Y:S03]  /*5f50*/  LDCU.64 UR4, c[0x0][0x358] ;  /* 0x00006b00ff0477ac */ /* 0x000ea60008000a00 */
[----:B------:R-:W-:Y:S11]  /*5f60*/  ISETP.NE.AND.EX P3, PT, R71, RZ, PT, P3 ;  /* 0x000000ff4700720c */ /* 0x000ff60003f65330 */
[----:B------:R-:W-:Y:S02]  /*5f70*/  @!UPT UIADD3 URZ, UPT, UPT, URZ, URZ, URZ ;  /* 0x000000fffffff290 */ /* 0x000fe4000fffe0ff */
[----:B------:R-:W3:Y:S01]  /*5f80*/  @P3 LDC.64 R2, c[0x0][0x8a8] ;  /* 0x00022a00ff023b82 */ /* 0x000ee20000000a00 */
[----:B-1----:R-:W-:Y:S04]  /*5f90*/  @P3 IMAD R0, R72, UR36, RZ ;  /* 0x0000002448003c24 */ /* 0x002fe8000f8e02ff */
[----:B---3--:R-:W-:Y:S05]  /*5fa0*/  @P3 IMAD.WIDE R2, R0, 0x4, R2 ;  /* 0x0000000400023825 */ /* 0x008fea00078e0202 */
[----:B--2--5:R2:W5:Y:S02]  /*5fb0*/  @P3 LDG.E R38, desc[UR4][R2.64] ;  /* 0x0000000402263981 */ /* 0x024564000c1e1900 */
[----:B--2---:R-:W3:Y:S02]  /*5fc0*/  @!P3 LDC R38, c[0x0][0x8a0] ;  /* 0x00022800ff26bb82 */ /* 0x004ee40000000800 */
.L_x_104:
[----:B-----5:R-:W-:Y:S01]  /*5fd0*/  ISETP.NE.AND P4, PT, R40, RZ, PT ;  /* 0x000000ff2800720c */ /* 0x020fe20003f85270 */
[----:B------:R-:W-:Y:S01]  /*5fe0*/  BSSY B1, `(.L_x_105) ;  /* 0x0000040000017945 */ /* 0x000fe20003800000 */
[----:B------:R-:W-:Y:S01]  /*5ff0*/  SEL R3, RZ, 0xffffffff, P2 ;  /* 0xffffffffff037807 */ /* 0x000fe20001000000 */
[----:B------:R-:W-:Y:S01]  /*6000*/  IMAD.MOV.U32 R43, RZ, RZ, 0x1 ;  /* 0x00000001ff2b7424 */ /* 0x000fe200078e00ff */
[----:B------:R-:W-:Y:S01]  /*6010*/  LOP3.LUT P3, RZ, R76, 0xff, RZ, 0xc0, !PT ;  /* 0x000000ff4cff7812 */ /* 0x000fe2000786c0ff */
[C---:B------:R-:W-:Y:S01]  /*6020*/  IMAD R39, R36.reuse, 0x40, R37 ;  /* 0x0000004024277824 */ /* 0x040fe200078e0225 */
[----:B-1----:R-:W-:Y:S02]  /*6030*/  @P1 SEL R0, RZ, 0xffffffff, P4 ;  /* 0xffffffffff001807 */ /* 0x002fe40002000000 */
[----:B------:R-:W-:Y:S02]  /*6040*/  CS2R R50, SRZ ;  /* 0x0000000000327805 */ /* 0x000fe4000001ff00 */
[----:B------:R-:W-:Y:S02]  /*6050*/  LEA R4, R83, UR44, 0x3 ;  /* 0x0000002c53047c11 */ /* 0x000fe4000f8e18ff */
[----:B------:R-:W-:Y:S02]  /*6060*/  CS2R R48, SRZ ;  /* 0x0000000000307805 */ /* 0x000fe4000001ff00 */
[----:B------:R-:W-:Y:S02]  /*6070*/  @P0 SEL R0, R3, R0, !P3 ;  /* 0x0000000003000207 */ /* 0x000fe40005800000 */
[----:B------:R-:W-:Y:S02]  /*6080*/  CS2R R46, SRZ ;  /* 0x00000000002e7805 */ /* 0x000fe4000001ff00 */
[----:B------:R-:W-:Y:S02]  /*6090*/  LEA R80, R36, UR44, 0x3 ;  /* 0x0000002c24507c11 */ /* 0x000fe4000f8e18ff */
[----:B------:R-:W-:Y:S02]  /*60a0*/  CS2R R44, SRZ ;  /* 0x00000000002c7805 */ /* 0x000fe4000001ff00 */
[----:B------:R-:W-:Y:S02]  /*60b0*/  @P1 LOP3.LUT R0, R0, 0x1, RZ, 0xc0, !PT ;  /* 0x0000000100001812 */ /* 0x000fe400078ec0ff */
[----:B------:R-:W-:Y:S02]  /*60c0*/  SHF.L.U32 R5, R85, 0x1f, RZ ;  /* 0x0000001f55057819 */ /* 0x000fe400000006ff */
[----:B------:R-:W-:Y:S02]  /*60d0*/  ISETP.NE.U32.OR P6, PT, R0, 0x1, !P1 ;  /* 0x000000010000780c */ /* 0x000fe40004fc5470 */
[----:B------:R-:W-:Y:S02]  /*60e0*/  PLOP3.LUT P2, PT, PT, PT, UP1, 0x80, 0x8 ;  /* 0x000000000008781c */ /* 0x000fe40003f4f018 */
[----:B------:R-:W-:Y:S09]  /*60f0*/  P2R R2, PR, RZ, 0x40 ;  /* 0x00000040ff027803 */ /* 0x000ff20000000000 */
[----:B------:R-:W-:Y:S04]  /*6100*/  @P6 SHF.L.U32 R0, R82, 0x1f, RZ ;  /* 0x0000001f52006819 */ /* 0x000fe800000006ff */
[----:B------:R1:W2:Y:S01]  /*6110*/  @P6 SYNCS.PHASECHK.TRANS64.TRYWAIT P1, [R4+URZ+0x50], R0 ;  /* 0x00005000040065a7 */ /* 0x0002a200080211ff */
[----:B------:R4:W3:Y:S01]  /*6120*/  SYNCS.PHASECHK.TRANS64.TRYWAIT P0, [R80+URZ+0xa0], R5 ;  /* 0x0000a005500075a7 */ /* 0x0008e200080011ff */
[----:B-1----:R-:W-:Y:S04]  /*6130*/  SEL R0, RZ, 0xffffffff, P4 ;  /* 0xffffffffff007807 */ /* 0x002fe80002000000 */
[----:B------:R-:W-:Y:S04]  /*6140*/  @P2 SEL R0, R3, R0, !P3 ;  /* 0x0000000003002207 */ /* 0x000fe80005800000 */
[----:B------:R-:W-:Y:S04]  /*6150*/  LOP3.LUT R0, R0, 0x1, RZ, 0xc0, !PT ;  /* 0x0000000100007812 */ /* 0x000fe800078ec0ff */
[----:B------:R-:W-:Y:S04]  /*6160*/  ISETP.NE.U32.AND P5, PT, R0, 0x1, PT ;  /* 0x000000010000780c */ /* 0x000fe80003fa5070 */
[----:B------:R-:W-:Y:S02]  /*6170*/  P2R R56, PR, RZ, 0x20 ;  /* 0x00000020ff387803 */ /* 0x000fe40000000000 */
[----:B--2---:R-:W-:Y:S01]  /*6180*/  @P6 SEL R43, RZ, 0x1, !P1 ;  /* 0x00000001ff2b6807 */ /* 0x004fe20004800000 */
[----:B---34-:R-:W-:Y:S06]  /*6190*/  @!P6 BRA `(.L_x_106) ;  /* 0x000000000090e947 */ /* 0x018fec0003800000 */
[----:B------:R-:W-:Y:S01]  /*61a0*/  @P5 IMAD R6, R83, 0x1000, R74 ;  /* 0x0000100053065824 */ /* 0x000fe200078e024a */
[----:B------:R-:W-:Y:S01]  /*61b0*/  LOP3.LUT P6, RZ, R75, 0x80, RZ, 0xc0, !PT ;  /* 0x000000804bff7812 */ /* 0x000fe200078cc0ff */
[----:B------:R-:W-:Y:S01]  /*61c0*/  BSSY B0, `(.L_x_107) ;  /* 0x000000f000007945 */ /* 0x000fe20003800000 */
[----:B------:R-:W-:Y:S01]  /*61d0*/  ISETP.NE.AND P2, PT, R43, RZ, PT ;  /* 0x000000ff2b00720c */ /* 0x000fe20003f45270 */
[----:B------:R-:W-:Y:S01]  /*61e0*/  @P5 VIADD R0, R6, UR44 ;  /* 0x0000002c06005c36 */ /* 0x000fe20008000000 */
[----:B------:R-:W-:Y:S02]  /*61f0*/  PLOP3.LUT P1, PT, PT, PT, PT, 0x8, 0x80 ;  /* 0x000000000080781c */ /* 0x000fe40003f2e170 */
[----:B------:R-:W-:Y:S02]  /*6200*/  CS2R R46, SRZ ;  /* 0x00000000002e7805 */ /* 0x000fe4000001ff00 */
[----:B------:R-:W-:Y:S01]  /*6210*/  @P5 PLOP3.LUT P1, PT, P6, PT, PT, 0x80, 0x8 ;  /* 0x000000000008581c */ /* 0x000fe2000372f070 */
[C---:B------:R-:W-:Y:S01]  /*6220*/  @P5 VIADD R3, R0.reuse, 0x10 ;  /* 0x0000001000035836 */ /* 0x040fe20000000000 */
[----:B------:R-:W-:Y:S02]  /*6230*/  CS2R R44, SRZ ;  /* 0x00000000002c7805 */ /* 0x000fe4000001ff00 */
[----:B------:R-:W-:Y:S02]  /*6240*/  CS2R R50, SRZ ;  /* 0x0000000000327805 */ /* 0x000fe4000001ff00 */
[----:B------:R-:W-:Y:S07]  /*6250*/  CS2R R48, SRZ ;  /* 0x0000000000307805 */ /* 0x000fee000001ff00 */
[----:B------:R-:W-:Y:S01]  /*6260*/  @P1 VIADD R3, R0, 0xfffffff0 ;  /* 0xfffffff000031836 */ /* 0x000fe20000000000 */
[----:B------:R-:W-:Y:S06]  /*6270*/  @P2 BRA `(.L_x_108) ;  /* 0x00000000000c2947 */ /* 0x000fec0003800000 */
[----:B------:R-:W-:Y:S04]  /*6280*/  SHF.L.U32 R0, R82, 0x1f, RZ ;  /* 0x0000001f52007819 */ /* 0x000fe800000006ff */
[----:B------:R-:W1:Y:S02]  /*6290*/  SYNCS.PHASECHK.TRANS64.TRYWAIT P1, [R4+URZ+0x50], R0 ;  /* 0x00005000040075a7 */ /* 0x000e6400080211ff */
[----:B-1----:R-:W-:Y:S05]  /*62a0*/  @!P1 BRA `(.L_x_109) ;  /* 0x0000002400a49947 */ /* 0x002fea0003800000 */
.L_x_108:
[----:B------:R-:W-:Y:S05]  /*62b0*/  BSYNC B0 ;  /* 0x0000000000007941 */ /* 0x000fea0003800000 */
.L_x_107:
[----:B------:R-:W-:Y:S01]  /*62c0*/  ISETP.NE.AND P1, PT, R56, RZ, PT ;  /* 0x000000ff3800720c */ /* 0x000fe20003f25270 */
[----:B-1----:R-:W-:Y:S02]  /*62d0*/  VIADD R4, R4, 0x60 ;  /* 0x0000006004047836 */ /* 0x002fe40000000000 */
[----:B------:R-:W-:Y:S02]  /*62e0*/  IMAD.U32 R0, RZ, RZ, UR46 ;  /* 0x0000002eff007e24 */ /* 0x000fe4000f8e00ff */
[----:B------:R-:W-:Y:S03]  /*62f0*/  VIADD R83, R83, 0x1 ;  /* 0x0000000153537836 */ /* 0x000fe60000000000 */
[----:B------:R-:W-:Y:S05]  /*6300*/  PRMT R0, R0, 0x654, R4 ;  /* 0x0000065400007816 */ /* 0x000fea0000000004 */
[----:B------:R1:W2:Y:S04]  /*6310*/  @P1 LDS.128 R44, [R6+UR44+0x200] ;  /* 0x0002002c062c1984 */ /* 0x0002a80008000c00 */
[----:B------:R1:W3:Y:S01]  /*6320*/  @P1 LDS.128 R48, [R3+0x200] ;  /* 0x0002000003301984 */ /* 0x0002e20000000c00 */
[C---:B------:R-:W-:Y:S01]  /*6330*/  ISETP.NE.AND P1, PT, R83.reuse, 0x2, PT ;  /* 0x000000025300780c */ /* 0x040fe20003f25270 */
[----:B------:R-:W-:Y:S01]  /*6340*/  @!PT LDS RZ, [RZ] ;  /* 0x00000000fffff984 */ /* 0x000fe20000000800 */
[----:B------:R-:W-:Y:S01]  /*6350*/  @!PT LDS RZ, [RZ] ;  /* 0x00000000fffff984 */ /* 0x000fe20000000800 */
[----:B------:R-:W-:Y:S01]  /*6360*/  @!PT LDS RZ, [RZ] ;  /* 0x00000000fffff984 */ /* 0x000fe20000000800 */
[----:B------:R-:W-:Y:S01]  /*6370*/  @!PT LDS RZ, [RZ] ;  /* 0x00000000fffff984 */ /* 0x000fe20000000800 */
[----:B------:R4:W-:Y:S06]  /*6380*/  MEMBAR.ALL.CTA ;  /* 0x0000000000007992 */ /* 0x0009ec0000008000 */
[----:B----4-:R-:W4:Y:S01]  /*6390*/  FENCE.VIEW.ASYNC.S ;  /* 0x00000000000073c6 */ /* 0x010f220000000000 */
[----:B------:R-:W-:Y:S01]  /*63a0*/  SEL R83, R83, RZ, P1 ;  /* 0x000000ff53537207 */ /* 0x000fe20000800000 */
[----:B----4-:R4:W-:Y:S02]  /*63b0*/  SYNCS.ARRIVE.TRANS64.RED.A1T0 RZ, [R0+URZ], RZ ;  /* 0x000000ff00ff79a7 */ /* 0x0109e400081004ff */
[----:B----4-:R-:W-:Y:S04]  /*63c0*/  SEL R0, RZ, 0x1, P1 ;  /* 0x00000001ff007807 */ /* 0x010fe80000800000 */
[----:B-12---:R-:W-:Y:S02]  /*63d0*/  LOP3.LUT R82, R82, R0, RZ, 0x3c, !PT ;  /* 0x0000000052527212 */ /* 0x006fe400078e3cff */
.L_x_106:
[----:B------:R-:W-:Y:S05]  /*63e0*/  BSYNC B1 ;  /* 0x0000000000017941 */ /* 0x000fea0003800000 */
.L_x_105:
[----:B------:R-:W-:Y:S04]  /*63f0*/  SHF.R.U32.HI R0, RZ, 0x15, R39 ;  /* 0x00000015ff007819 */ /* 0x000fe80000011627 */
[----:B------:R-:W-:Y:S01]  /*6400*/  LOP3.LUT P1, RZ, R0, 0x3, R77, 0x48, !PT ;  /* 0x0000000300ff7812 */ /* 0x000fe2000782484d */
[----:B------:R-:W-:Y:S01]  /*6410*/  @!UPT UIADD3 URZ, UPT, UPT, URZ, URZ, URZ ;  /* 0x000000fffffff290 */ /* 0x000fe2000fffe0ff */
[----:B------:R-:W-:Y:S11]  /*6420*/  @P0 BRA `(.L_x_110) ;  /* 0x0000000000080947 */ /* 0x000ff60003800000 */
[----:B------:R-:W1:Y:S02]  /*6430*/  SYNCS.PHASECHK.TRANS64.TRYWAIT P0, [R80+URZ+0xa0], R5 ;  /* 0x0000a005500075a7 */ /* 0x000e6400080011ff */
[----:B-1----:R-:W-:Y:S05]  /*6440*/  @!P0 BRA `(.L_x_111) ;  /* 0x0000002400508947 */ /* 0x002fea0003800000 */
.L_x_110:
[----:B------:R-:W-:Y:S05]  /*6450*/  @!P1 BRA `(.L_x_112) ;  /* 0x0000000000409947 */ /* 0x000fea0003800000 */
[----:B------:R-:W1:Y:S01]  /*6460*/  LDCU.64 UR8, c[0x4][0x70] ;  /* 0x01000e00ff0877ac */ /* 0x000e620008000a00 */
[----:B------:R-:W-:Y:S01]  /*6470*/  MOV R15, 0x0 ;  /* 0x00000000000f7802 */ /* 0x000fe20000000f00 */
[----:B------:R-:W-:Y:S02]  /*6480*/  HFMA2 R12, -RZ, RZ, 0, 5.9604644775390625e-08 ;  /* 0x00000001ff0c7431 */ /* 0x000fe400000001ff */
[----:B------:R-:W-:Y:S02]  /*6490*/  IMAD.MOV.U32 R8, RZ, RZ, 0x192 ;  /* 0x00000192ff087424 */ /* 0x000fe400078e00ff */
[----:B------:R-:W-:Y:S01]  /*64a0*/  IMAD.MOV.U32 R13, RZ, RZ, RZ ;  /* 0x000000ffff0d7224 */ /* 0x000fe200078e00ff */
[----:B------:R-:W2:Y:S01]  /*64b0*/  LDCU.64 UR6, c[0x4][0x78] ;  /* 0x01000f00ff0677ac */ /* 0x000ea20008000a00 */
[----:B------:R-:W4:Y:S01]  /*64c0*/  LDC.64 R14, c[0x4][R15] ;  /* 0x010000000f0e7b82 */ /* 0x000f220000000a00 */
[----:B------:R-:W5:Y:S01]  /*64d0*/  LDCU.64 UR4, c[0x4][0x10] ;  /* 0x01000200ff0477ac */ /* 0x000f620008000a00 */
[----:B-1----:R-:W-:Y:S01]  /*64e0*/  MOV R5, UR9 ;  /* 0x0000000900057c02 */ /* 0x002fe20008000f00 */
[----:B------:R-:W-:Y:S01]  /*64f0*/  IMAD.U32 R4, RZ, RZ, UR8 ;  /* 0x00000008ff047e24 */ /* 0x000fe2000f8e00ff */
[----:B--2---:R-:W-:Y:S01]  /*6500*/  MOV R7, UR7 ;  /* 0x0000000700077c02 */ /* 0x004fe20008000f00 */
[----:B------:R-:W-:Y:S01]  /*6510*/  IMAD.U32 R6, RZ, RZ, UR6 ;  /* 0x00000006ff067e24 */ /* 0x000fe2000f8e00ff */
[----:B-----5:R-:W-:Y:S01]  /*6520*/  MOV R11, UR5 ;  /* 0x00000005000b7c02 */ /* 0x020fe20008000f00 */
[----:B------:R-:W-:Y:S02]  /*6530*/  IMAD.U32 R10, RZ, RZ, UR4 ;  /* 0x00000004ff0a7e24 */ /* 0x000fe4000f8e00ff */
[----:B------:R-:W-:Y:S07]  /*6540*/  LEPC R20, `(.L_x_112) ;  /* 0x000000001014794e */ /* 0x000fee0000000000 */
[----:B---34-:R-:W-:Y:S05]  /*6550*/  CALL.ABS.NOINC R14 ;  /* 0x000000000e007343 */ /* 0x018fea0003c00000 */
.L_x_112:
[----:B------:R-:W-:Y:S01]  /*6560*/  IMAD.U32 R42, R45, 0x10000, RZ ;  /* 0x000100002d2a7824 */ /* 0x000fe200078e00ff */
[----:B------:R-:W-:Y:S01]  /*6570*/  ISETP.NE.AND P6, PT, R2, RZ, PT ;  /* 0x000000ff0200720c */ /* 0x000fe20003fc5270 */
[----:B------:R-:W-:Y:S05]  /*6580*/  WARPSYNC.ALL ;  /* 0x0000000000007948 */ /* 0x000fea0003800000 */
[----:B------:R-:W-:Y:S01]  /*6590*/  R2UR UR4, R39 ;  /* 0x00000000270472ca */ /* 0x000fe200000e0000 */
[----:B------:R-:W-:Y:S01]  /*65a0*/  BSSY.RECONVERGENT B0, `(.L_x_113) ;  /* 0x00000a4000007945 */ /* 0x000fe20003800200 */
[C---:B------:R-:W-:Y:S02]  /*65b0*/  SHF.L.U32 R2, R44.reuse, 0x10, RZ ;  /* 0x000000102c027819 */ /* 0x040fe400000006ff */
[C---:B------:R-:W-:Y:S02]  /*65c0*/  PRMT R3, R44.reuse, 0x8880, RZ ;  /* 0x000088802c037816 */ /* 0x040fe400000000ff */
[----:B------:R-:W-:Y:S02]  /*65d0*/  SHF.L.U32 R41, R44, 0x8, RZ ;  /* 0x000000082c297819 */ /* 0x000fe400000006ff */
[----:B------:R-:W-:Y:S02]  /*65e0*/  LOP3.LUT P5, RZ, R75, 0x80, RZ, 0xc0, !PT ;  /* 0x000000804bff7812 */ /* 0x000fe400078ac0ff */
[----:B------:R-:W-:Y:S03]  /*65f0*/  ISETP.NE.AND P0, PT, R87, RZ, PT ;  /* 0x000000ff5700720c */ /* 0x000fe60003f05270 */
[----:B-1----:R-:W1:Y:S02]  /*6600*/  LDTM.x32 R4, tmem[UR4] ;  /* 0x00000004000479ee */ /* 0x002e6400082c0000 */
[C---:B-1----:R-:W-:Y:S01]  /*6610*/  IMAD R0, R38.reuse, R4, RZ ;  /* 0x0000000426007224 */ /* 0x042fe200078e02ff */
[----:B------:R-:W-:Y:S01]  /*6620*/  SHF.R.S32.HI R4, RZ, 0x18, R2 ;  /* 0x00000018ff047819 */ /* 0x000fe20000011402 */
[C---:B------:R-:W-:Y:S01]  /*6630*/  IMAD R2, R38.reuse, R5, RZ ;  /* 0x0000000526027224 */ /* 0x040fe200078e02ff */
[----:B------:R-:W-:Y:S01]  /*6640*/  SHF.R.S32.HI R5, RZ, 0x18, R41 ;  /* 0x00000018ff057819 */ /* 0x000fe20000011429 */
[----:B------:R-:W-:Y:S01]  /*6650*/  IMAD R0, R3, R40, R0 ;  /* 0x0000002803007224 */ /* 0x000fe200078e0200 */
[----:B------:R-:W-:Y:S01]  /*6660*/  PRMT R41, R45, 0x8880, RZ ;  /* 0x000088802d297816 */ /* 0x000fe200000000ff */
[----:B------:R-:W-:Y:S02]  /*6670*/  IMAD R3, R38, R6, RZ ;  /* 0x0000000626037224 */ /* 0x000fe400078e02ff */
[-C--:B------:R-:W-:Y:S01]  /*6680*/  IMAD R2, R4, R40.reuse, R2 ;  /* 0x0000002804027224 */ /* 0x080fe200078e0202 */
[----:B------:R-:W-:Y:S01]  /*6690*/  SHF.R.S32.HI R4, RZ, 0x18, R44 ;  /* 0x00000018ff047819 */ /* 0x000fe2000001142c */
[C---:B------:R-:W-:Y:S02]  /*66a0*/  IMAD R7, R38.reuse, R7, RZ ;  /* 0x0000000726077224 */ /* 0x040fe400078e02ff */
[-C--:B------:R-:W-:Y:S02]  /*66b0*/  IMAD R3, R5, R40.reuse, R3 ;  /* 0x0000002805037224 */ /* 0x080fe400078e0203 */
[----:B------:R-:W-:Y:S02]  /*66c0*/  IMAD R5, R38, R9, RZ ;  /* 0x0000000926057224 */ /* 0x000fe400078e02ff */
[----:B------:R-:W-:Y:S02]  /*66d0*/  IMAD R7, R4, R40, R7 ;  /* 0x0000002804077224 */ /* 0x000fe400078e0207 */
[C---:B------:R-:W-:Y:S02]  /*66e0*/  IMAD R9, R38.reuse, R13, RZ ;  /* 0x0000000d26097224 */ /* 0x040fe400078e02ff */
[C---:B------:R-:W-:Y:S01]  /*66f0*/  IMAD R4, R38.reuse, R8, RZ ;  /* 0x0000000826047224 */ /* 0x040fe200078e02ff */
[----:B------:R-:W-:Y:S01]  /*6700*/  I2IP.S8.S32.SAT R52, R7, R3, RZ ;  /* 0x0000000307347239 */ /* 0x000fe200000014ff */
[C---:B------:R-:W-:Y:S01]  /*6710*/  IMAD R13, R38.reuse, R17, RZ ;  /* 0x00000011260d7224 */ /* 0x040fe200078e02ff */
[----:B------:R-:W-:Y:S01]  /*6720*/  SHF.R.S32.HI R7, RZ, 0x18, R45 ;  /* 0x00000018ff077819 */ /* 0x000fe2000001142d */
[----:B------:R-:W-:Y:S01]  /*6730*/  IMAD R8, R38, R12, RZ ;  /* 0x0000000c26087224 */ /* 0x000fe200078e02ff */
[----:B------:R-:W-:Y:S01]  /*6740*/  I2IP.S8.S32.SAT R52, R2, R0, R52 ;  /* 0x0000000002347239 */ /* 0x000fe20000001434 */
[----:B------:R-:W-:Y:S01]  /*6750*/  IMAD R17, R38, R21, RZ ;  /* 0x0000001526117224 */ /* 0x000fe200078e02ff */
[----:B------:R-:W-:Y:S01]  /*6760*/  SHF.L.U32 R0, R46, 0x8, RZ ;  /* 0x000000082e007819 */ /* 0x000fe200000006ff */
[C---:B------:R-:W-:Y:S01]  /*6770*/  IMAD R12, R38.reuse, R16, RZ ;  /* 0x00000010260c7224 */ /* 0x040fe200078e02ff */
[----:B------:R-:W-:Y:S01]  /*6780*/  SHF.R.S32.HI R2, RZ, 0x18, R46 ;  /* 0x00000018ff027819 */ /* 0x000fe2000001142e */
[C---:B------:R-:W-:Y:S01]  /*6790*/  IMAD R21, R38.reuse, R25, RZ ;  /* 0x0000001926157224 */ /* 0x040fe200078e02ff */
[----:B------:R-:W-:Y:S01]  /*67a0*/  SHF.R.S32.HI R0, RZ, 0x18, R0 ;  /* 0x00000018ff007819 */ /* 0x000fe20000011400 */
[C---:B------:R-:W-:Y:S02]  /*67b0*/  IMAD R16, R38.reuse, R20, RZ ;  /* 0x0000001426107224 */ /* 0x040fe400078e02ff */
[C---:B------:R-:W-:Y:S02]  /*67c0*/  IMAD R25, R38.reuse, R29, RZ ;  /* 0x0000001d26197224 */ /* 0x040fe400078e02ff */
[C---:B------:R-:W-:Y:S02]  /*67d0*/  IMAD R20, R38.reuse, R24, RZ ;  /* 0x0000001826147224 */ /* 0x040fe400078e02ff */
[C---:B------:R-:W-:Y:S01]  /*67e0*/  IMAD R29, R38.reuse, R33, RZ ;  /* 0x00000021261d7224 */ /* 0x040fe200078e02ff */
[----:B------:R-:W-:Y:S01]  /*67f0*/  SHF.L.U32 R33, R45, 0x8, RZ ;  /* 0x000000082d217819 */ /* 0x000fe200000006ff */
[C---:B------:R-:W-:Y:S02]  /*6800*/  IMAD R24, R38.reuse, R28, RZ ;  /* 0x0000001c26187224 */ /* 0x040fe400078e02ff */
[C---:B------:R-:W-:Y:S01]  /*6810*/  IMAD R28, R38.reuse, R32, RZ ;  /* 0x00000020261c7224 */ /* 0x040fe200078e02ff */
[----:B------:R-:W-:Y:S01]  /*6820*/  SHF.R.S32.HI R32, RZ, 0x18, R42 ;  /* 0x00000018ff207819 */ /* 0x000fe2000001142a */
[----:B------:R-:W-:Y:S01]  /*6830*/  IMAD R4, R41, R40, R4 ;  /* 0x0000002829047224 */ /* 0x000fe200078e0204 */
[----:B------:R-:W-:Y:S01]  /*6840*/  SHF.R.S32.HI R3, RZ, 0x18, R33 ;  /* 0x00000018ff037819 */ /* 0x000fe20000011421 */
[----:B------:R-:W-:Y:S01]  /*6850*/  IMAD R6, R38, R10, RZ ;  /* 0x0000000a26067224 */ /* 0x000fe200078e02ff */
[----:B------:R-:W-:Y:S01]  /*6860*/  PRMT R33, R46, 0x8880, RZ ;  /* 0x000088802e217816 */ /* 0x000fe200000000ff */
[-C--:B------:R-:W-:Y:S01]  /*6870*/  IMAD R5, R32, R40.reuse, R5 ;  /* 0x0000002820057224 */ /* 0x080fe200078e0205 */
[----:B------:R-:W-:Y:S01]  /*6880*/  SHF.L.U32 R32, R46, 0x10, RZ ;  /* 0x000000102e207819 */ /* 0x000fe200000006ff */
[C---:B------:R-:W-:Y:S02]  /*6890*/  IMAD R11, R38.reuse, R11, RZ ;  /* 0x0000000b260b7224 */ /* 0x040fe400078e02ff */
[-C--:B------:R-:W-:Y:S02]  /*68a0*/  IMAD R6, R3, R40.reuse, R6 ;  /* 0x0000002803067224 */ /* 0x080fe400078e0206 */
[----:B------:R-:W-:Y:S01]  /*68b0*/  IMAD R11, R7, R40, R11 ;  /* 0x00000028070b7224 */ /* 0x000fe200078e020b */
[----:B------:R-:W-:Y:S01]  /*68c0*/  SHF.R.S32.HI R7, RZ, 0x18, R32 ;  /* 0x00000018ff077819 */ /* 0x000fe20000011420 */
[----:B------:R-:W-:Y:S02]  /*68d0*/  IMAD.MOV.U32 R3, RZ, RZ, R33 ;  /* 0x000000ffff037224 */ /* 0x000fe400078e0021 */
[----:B------:R-:W-:Y:S01]  /*68e0*/  IMAD R10, R38, R14, RZ ;  /* 0x0000000e260a7224 */ /* 0x000fe200078e02ff */
[----:B------:R-:W-:Y:S01]  /*68f0*/  I2IP.S8.S32.SAT R11, R11, R6, RZ ;  /* 0x000000060b0b7239 */ /* 0x000fe200000014ff */
[-C--:B------:R-:W-:Y:S01]  /*6900*/  IMAD R8, R3, R40.reuse, R8 ;  /* 0x0000002803087224 */ /* 0x080fe200078e0208 */
[----:B------:R-:W-:Y:S01]  /*6910*/  SHF.L.U32 R3, R47, 0x10, RZ ;  /* 0x000000102f037819 */ /* 0x000fe200000006ff */
[-C--:B------:R-:W-:Y:S01]  /*6920*/  IMAD R9, R7, R40.reuse, R9 ;  /* 0x0000002807097224 */ /* 0x080fe200078e0209 */
[C---:B------:R-:W-:Y:S01]  /*6930*/  PRMT R7, R47.reuse, 0x8880, RZ ;  /* 0x000088802f077816 */ /* 0x040fe200000000ff */
[----:B------:R-:W-:Y:S01]  /*6940*/  IMAD R10, R0, R40, R10 ;  /* 0x00000028000a7224 */ /* 0x000fe200078e020a */
[----:B------:R-:W-:Y:S01]  /*6950*/  SHF.R.S32.HI R3, RZ, 0x18, R3 ;  /* 0x00000018ff037819 */ /* 0x000fe20000011403 */
[----:B------:R-:W-:Y:S01]  /*6960*/  IMAD R15, R38, R15, RZ ;  /* 0x0000000f260f7224 */ /* 0x000fe200078e02ff */
[----:B------:R-:W-:Y:S01]  /*6970*/  MOV R0, R7 ;  /* 0x0000000700007202 */ /* 0x000fe20000000f00 */
[----:B------:R-:W-:Y:S01]  /*6980*/  IMAD.SHL.U32 R6, R47, 0x100, RZ ;  /* 0x000001002f067824 */ /* 0x000fe200078e00ff */
[----:B------:R-:W-:Y:S01]  /*6990*/  I2IP.S8.S32.SAT R53, R5, R4, R11 ;  /* 0x0000000405357239 */ /* 0x000fe2000000140b */
[-C--:B------:R-:W-:Y:S01]  /*69a0*/  IMAD R15, R2, R40.reuse, R15 ;  /* 0x00000028020f7224 */ /* 0x080fe200078e020f */
[----:B------:R-:W-:Y:S01]  /*69b0*/  SHF.R.S32.HI R2, RZ, 0x18, R47 ;  /* 0x00000018ff027819 */ /* 0x000fe2000001142f */
[----:B------:R-:W-:Y:S01]  /*69c0*/  IMAD R12, R0, R40, R12 ;  /* 0x00000028000c7224 */ /* 0x000fe200078e020c */
[----:B------:R-:W-:Y:S01]  /*69d0*/  SHF.R.S32.HI R6, RZ, 0x18, R6 ;  /* 0x00000018ff067819 */ /* 0x000fe20000011406 */
[----:B------:R-:W-:Y:S01]  /*69e0*/  IMAD R14, R38, R18, RZ ;  /* 0x00000012260e7224 */ /* 0x000fe200078e02ff */
[----:B---3--:R-:W-:Y:S01]  /*69f0*/  PRMT R0, R48, 0x8880, RZ ;  /* 0x0000888030007816 */ /* 0x008fe200000000ff */
[-C--:B------:R-:W-:Y:S01]  /*6a00*/  IMAD R13, R3, R40.reuse, R13 ;  /* 0x00000028030d7224 */ /* 0x080fe200078e020d */
[C---:B------:R-:W-:Y:S01]  /*6a10*/  SHF.L.U32 R4, R49.reuse, 0x10, RZ ;  /* 0x0000001031047819 */ /* 0x040fe200000006ff */
[----:B------:R-:W-:Y:S01]  /*6a20*/  IMAD R19, R38, R19, RZ ;  /* 0x0000001326137224 */ /* 0x000fe200078e02ff */
[C---:B------:R-:W-:Y:S01]  /*6a30*/  PRMT R3, R49.reuse, 0x8880, RZ ;  /* 0x0000888031037816 */ /* 0x040fe200000000ff */
[-C--:B------:R-:W-:Y:S01]  /*6a40*/  IMAD R14, R6, R40.reuse, R14 ;  /* 0x00000028060e7224 */ /* 0x080fe200078e020e */
[----:B------:R-:W-:Y:S01]  /*6a50*/  SHF.L.U32 R5, R49, 0x8, RZ ;  /* 0x0000000831057819 */ /* 0x000fe200000006ff */
[-C--:B------:R-:W-:Y:S01]  /*6a60*/  IMAD R19, R2, R40.reuse, R19 ;  /* 0x0000002802137224 */ /* 0x080fe200078e0213 */
[----:B------:R-:W-:Y:S01]  /*6a70*/  SHF.L.U32 R2, R48, 0x10, RZ ;  /* 0x0000001030027819 */ /* 0x000fe200000006ff */
[----:B------:R-:W-:Y:S01]  /*6a80*/  IMAD R16, R0, R40, R16 ;  /* 0x0000002800107224 */ /* 0x000fe200078e0210 */
[----:B------:R-:W-:Y:S01]  /*6a90*/  SHF.R.S32.HI R4, RZ, 0x18, R4 ;  /* 0x00000018ff047819 */ /* 0x000fe20000011404 */
[----:B------:R-:W-:Y:S01]  /*6aa0*/  IMAD.SHL.U32 R0, R48, 0x100, RZ ;  /* 0x0000010030007824 */ /* 0x000fe200078e00ff */
[----:B------:R-:W-:Y:S01]  /*6ab0*/  SHF.R.S32.HI R2, RZ, 0x18, R2 ;  /* 0x00000018ff027819 */ /* 0x000fe20000011402 */
[C---:B------:R-:W-:Y:S01]  /*6ac0*/  IMAD R18, R38.reuse, R22, RZ ;  /* 0x0000001626127224 */ /* 0x040fe200078e02ff */
[----:B------:R-:W-:Y:S01]  /*6ad0*/  I2IP.S8.S32.SAT R10, R15, R10, RZ ;  /* 0x0000000a0f0a7239 */ /* 0x000fe200000014ff */
[----:B------:R-:W-:Y:S01]  /*6ae0*/  IMAD R23, R38, R23, RZ ;  /* 0x0000001726177224 */ /* 0x000fe200078e02ff */
[----:B------:R-:W-:Y:S01]  /*6af0*/  SHF.R.S32.HI R0, RZ, 0x18, R0 ;  /* 0x00000018ff007819 */ /* 0x000fe20000011400 */
[----:B------:R-:W-:Y:S01]  /*6b00*/  IMAD R17, R2, R40, R17 ;  /* 0x0000002802117224 */ /* 0x000fe200078e0211 */
[----:B------:R-:W-:Y:S01]  /*6b10*/  SHF.R.S32.HI R2, RZ, 0x18, R48 ;  /* 0x00000018ff027819 */ /* 0x000fe20000011430 */
[----:B------:R-:W-:Y:S01]  /*6b20*/  IMAD R22, R38, R26, RZ ;  /* 0x0000001a26167224 */ /* 0x000fe200078e02ff */
[----:B------:R-:W-:Y:S01]  /*6b30*/  I2IP.S8.S32.SAT R14, R19, R14, RZ ;  /* 0x0000000e130e7239 */ /* 0x000fe200000014ff */
[-C--:B------:R-:W-:Y:S01]  /*6b40*/  IMAD R18, R0, R40.reuse, R18 ;  /* 0x0000002800127224 */ /* 0x080fe200078e0212 */
[----:B------:R-:W-:Y:S01]  /*6b50*/  SHF.R.S32.HI R0, RZ, 0x18, R5 ;  /* 0x00000018ff007819 */ /* 0x000fe20000011405 */
[-C--:B------:R-:W-:Y:S01]  /*6b60*/  IMAD R23, R2, R40.reuse, R23 ;  /* 0x0000002802177224 */ /* 0x080fe200078e0217 */
[----:B------:R-:W-:Y:S01]  /*6b70*/  SHF.R.S32.HI R2, RZ, 0x18, R49 ;  /* 0x00000018ff027819 */ /* 0x000fe20000011431 */
[-C--:B------:R-:W-:Y:S01]  /*6b80*/  IMAD R20, R3, R40.reuse, R20 ;  /* 0x0000002803147224 */ /* 0x080fe200078e0214 */
[----:B------:R-:W-:Y:S01]  /*6b90*/  SHF.L.U32 R3, R50, 0x8, RZ ;  /* 0x0000000832037819 */ /* 0x000fe200000006ff */
[----:B------:R-:W-:Y:S01]  /*6ba0*/  IMAD R21, R4, R40, R21 ;  /* 0x0000002804157224 */ /* 0x000fe200078e0215 */
[----:B------:R-:W-:Y:S01]  /*6bb0*/  SHF.R.S32.HI R5, RZ, 0x18, R51 ;  /* 0x00000018ff057819 */ /* 0x000fe20000011433 */
[----:B------:R-:W-:Y:S01]  /*6bc0*/  IMAD R27, R38, R27, RZ ;  /* 0x0000001b261b7224 */ /* 0x000fe200078e02ff */
[----:B------:R-:W-:Y:S01]  /*6bd0*/  SHF.R.S32.HI R3, RZ, 0x18, R3 ;  /* 0x00000018ff037819 */ /* 0x000fe20000011403 */
[----:B------:R-:W-:Y:S01]  /*6be0*/  IMAD.U32 R4, R50, 0x10000, RZ ;  /* 0x0001000032047824 */ /* 0x000fe200078e00ff */
[----:B------:R-:W-:Y:S01]  /*6bf0*/  I2IP.S8.S32.SAT R18, R23, R18, RZ ;  /* 0x0000001217127239 */ /* 0x000fe200000014ff */
[-C--:B------:R-:W-:Y:S01]  /*6c00*/  IMAD R22, R0, R40.reuse, R22 ;  /* 0x0000002800167224 */ /* 0x080fe200078e0216 */
[----:B------:R-:W-:Y:S01]  /*6c10*/  PRMT R0, R50, 0x8880, RZ ;  /* 0x0000888032007816 */ /* 0x000fe200000000ff */
[----:B------:R-:W-:Y:S01]  /*6c20*/  IMAD R27, R2, R40, R27 ;  /* 0x00000028021b7224 */ /* 0x000fe200078e021b */
[----:B------:R-:W-:Y:S01]  /*6c30*/  SHF.R.S32.HI R2, RZ, 0x18, R4 ;  /* 0x00000018ff027819 */ /* 0x000fe20000011404 */
[----:B------:R-:W-:Y:S01]  /*6c40*/  IMAD R26, R38, R30, RZ ;  /* 0x0000001e261a7224 */ /* 0x000fe200078e02ff */
[----:B------:R-:W-:Y:S01]  /*6c50*/  I2IP.S8.S32.SAT R54, R9, R8, R10 ;  /* 0x0000000809367239 */ /* 0x000fe2000000140a */
[-C--:B------:R-:W-:Y:S01]  /*6c60*/  IMAD R24, R0, R40.reuse, R24 ;  /* 0x0000002800187224 */ /* 0x080fe200078e0218 */
[----:B------:R-:W-:Y:S01]  /*6c70*/  SHF.R.S32.HI R0, RZ, 0x18, R50 ;  /* 0x00000018ff007819 */ /* 0x000fe20000011432 */
[-C--:B------:R-:W-:Y:S01]  /*6c80*/  IMAD R25, R2, R40.reuse, R25 ;  /* 0x0000002802197224 */ /* 0x080fe200078e0219 */
[----:B------:R-:W-:Y:S01]  /*6c90*/  PRMT R2, R51, 0x8880, RZ ;  /* 0x0000888033027816 */ /* 0x000fe200000000ff */
[----:B------:R-:W-:Y:S01]  /*6ca0*/  IMAD R26, R3, R40, R26 ;  /* 0x00000028031a7224 */ /* 0x000fe200078e021a */
[----:B------:R-:W-:Y:S01]  /*6cb0*/  SHF.L.U32 R3, R51, 0x10, RZ ;  /* 0x0000001033037819 */ /* 0x000fe200000006ff */
[----:B------:R-:W-:Y:S01]  /*6cc0*/  IMAD R31, R38, R31, RZ ;  /* 0x0000001f261f7224 */ /* 0x000fe200078e02ff */
[----:B------:R-:W-:Y:S01]  /*6cd0*/  I2IP.S8.S32.SAT R55, R13, R12, R14 ;  /* 0x0000000c0d377239 */ /* 0x000fe2000000140e */
[----:B------:R-:W-:Y:S01]  /*6ce0*/  IMAD.SHL.U32 R4, R51, 0x100, RZ ;  /* 0x0000010033047824 */ /* 0x000fe200078e00ff */
[----:B------:R-:W-:Y:S01]  /*6cf0*/  SHF.R.S32.HI R3, RZ, 0x18, R3 ;  /* 0x00000018ff037819 */ /* 0x000fe20000011403 */
[-C--:B------:R-:W-:Y:S02]  /*6d00*/  IMAD R31, R0, R40.reuse, R31 ;  /* 0x00000028001f7224 */ /* 0x080fe400078e021f */
[----:B------:R-:W-:Y:S01]  /*6d10*/  HFMA2 R0, -RZ, RZ, 0, 9.5367431640625e-07 ;  /* 0x00000010ff007431 */ /* 0x000fe200000001ff */
[----:B------:R1:W-:Y:S01]  /*6d20*/  STS.128 [R74+UR44+0x2200], R52 ;  /* 0x002200344a007988 */ /* 0x0003e20008000c2c */
[----:B------:R-:W-:Y:S01]  /*6d30*/  SHF.R.S32.HI R4, RZ, 0x18, R4 ;  /* 0x00000018ff047819 */ /* 0x000fe20000011404 */
[----:B------:R-:W-:Y:S01]  /*6d40*/  IMAD R28, R2, R40, R28 ;  /* 0x00000028021c7224 */ /* 0x000fe200078e021c */
[----:B------:R-:W-:Y:S01]  /*6d50*/  I2IP.S8.S32.SAT R16, R17, R16, R18 ;  /* 0x0000001011107239 */ /* 0x000fe20000001412 */
[C---:B------:R-:W-:Y:S01]  /*6d60*/  IMAD R30, R38.reuse, R34, RZ ;  /* 0x00000022261e7224 */ /* 0x040fe200078e02ff */
[----:B------:R-:W-:Y:S01]  /*6d70*/  I2IP.S8.S32.SAT R22, R27, R22, RZ ;  /* 0x000000161b167239 */ /* 0x000fe200000014ff */
[----:B------:R-:W-:Y:S01]  /*6d80*/  IMAD R29, R3, R40, R29 ;  /* 0x00000028031d7224 */ /* 0x000fe200078e021d */
[----:B------:R-:W-:Y:S01]  /*6d90*/  I2IP.S8.S32.SAT R18, R31, R26, RZ ;  /* 0x0000001a1f127239 */ /* 0x000fe200000014ff */
[----:B------:R-:W-:Y:S01]  /*6da0*/  IMAD R35, R38, R35, RZ ;  /* 0x0000002326237224 */ /* 0x000fe200078e02ff */
[----:B------:R-:W-:Y:S01]  /*6db0*/  IADD3 R2, PT, PT, R74, UR44, RZ ;  /* 0x0000002c4a027c10 */ /* 0x000fe2000fffe0ff */
[-C--:B------:R-:W-:Y:S01]  /*6dc0*/  IMAD R30, R4, R40.reuse, R30 ;  /* 0x00000028041e7224 */ /* 0x080fe200078e021e */
[----:B------:R-:W-:Y:S01]  /*6dd0*/  SEL R0, R0, 0xfffffff0, !P5 ;  /* 0xfffffff000007807 */ /* 0x000fe20006800000 */
[----:B------:R-:W-:Y:S01]  /*6de0*/  IMAD R35, R5, R40, R35 ;  /* 0x0000002805237224 */ /* 0x000fe200078e0223 */
[----:B------:R-:W-:Y:S02]  /*6df0*/  I2IP.S8.S32.SAT R17, R21, R20, R22 ;  /* 0x0000001415117239 */ /* 0x000fe40000001416 */
[----:B------:R-:W-:Y:S02]  /*6e00*/  I2IP.S8.S32.SAT R18, R25, R24, R18 ;  /* 0x0000001819127239 */ /* 0x000fe40000001412 */
[----:B------:R-:W-:Y:S02]  /*6e10*/  I2IP.S8.S32.SAT R19, R35, R30, RZ ;  /* 0x0000001e23137239 */ /* 0x000fe400000014ff */
[----:B------:R-:W-:Y:S02]  /*6e20*/  IADD3 R88, PT, PT, R2, R0, RZ ;  /* 0x0000000002587210 */ /* 0x000fe40007ffe0ff */
[----:B------:R-:W-:Y:S02]  /*6e30*/  I2IP.S8.S32.SAT R19, R29, R28, R19 ;  /* 0x0000001c1d137239 */ /* 0x000fe40000001413 */
[----:B------:R-:W-:Y:S02]  /*6e40*/  LEA R3, R83, UR44, 0x3 ;  /* 0x0000002c53037c11 */ /* 0x000fe4000f8e18ff */
[----:B------:R-:W-:Y:S01]  /*6e50*/  @P6 SHF.L.U32 R4, R82, 0x1f, RZ ;  /* 0x0000001f52046819 */ /* 0x000fe200000006ff */
[----:B------:R1:W-:Y:S01]  /*6e60*/  STS.128 [R88+0x2200], R16 ;  /* 0x0022001058007388 */ /* 0x0003e20000000c00 */
[----:B------:R-:W-:Y:S01]  /*6e70*/  @!PT LDS RZ, [RZ] ;  /* 0x00000000fffff984 */ /* 0x000fe20000000800 */
[----:B------:R-:W-:Y:S01]  /*6e80*/  @!PT LDS RZ, [RZ] ;  /* 0x00000000fffff984 */ /* 0x000fe20000000800 */
[----:B------:R-:W-:Y:S01]  /*6e90*/  @!PT LDS RZ, [RZ] ;  /* 0x00000000fffff984 */ /* 0x000fe20000000800 */
[----:B------:R-:W-:Y:S01]  /*6ea0*/  @!PT LDS RZ, [RZ] ;  /* 0x00000000fffff984 */ /* 0x000fe20000000800 */
[----:B------:R2:W-:Y:S07]  /*6eb0*/  MEMBAR.ALL.CTA ;  /* 0x0000000000007992 */ /* 0x0005ee0000008000 */
[----:B--2---:R-:W2:Y:S02]  /*6ec0*/  FENCE.VIEW.ASYNC.S ;  /* 0x00000000000073c6 */ /* 0x004ea40000000000 */
[----:B--2---:R-:W-:Y:S06]  /*6ed0*/  BAR.SYNC.DEFER_BLOCKING 0x1, 0x80 ;  /* 0x0042000000007b1d */ /* 0x004fec0000010000 */
[----:B------:R-:W-:Y:S05]  /*6ee0*/  @P0 BRA `(.L_x_114) ;  /* 0x00000000003c0947 */ /* 0x000fea0003800000 */
[----:B------:R-:W2:Y:S01]  /*6ef0*/  LDCU.64 UR6, c[0x0][0x348] ;  /* 0x00006900ff0677ac */ /* 0x000ea20008000a00 */
[----:B------:R-:W-:Y:S01]  /*6f00*/  UIADD3 UR4, UPT, UPT, UR44, 0x2200, URZ ;  /* 0x000022002c047890 */ /* 0x000fe2000fffe0ff */
[----:B------:R-:W-:Y:S01]  /*6f10*/  UMOV UR51, UR36 ;  /* 0x0000002400337c82 */ /* 0x000fe20008000000 */
[----:B------:R-:W-:Y:S02]  /*6f20*/  UIADD3 UR9, UPT, UPT, UR49, 0x40, URZ ;  /* 0x0000004031097890 */ /* 0x000fe4000fffe0ff */
[----:B------:R-:W-:Y:S02]  /*6f30*/  UIADD3 UR8, UPT, UPT, UR44, 0x2a00, URZ ;  /* 0x00002a002c087890 */ /* 0x000fe4000fffe0ff */
[----:B------:R-:W-:Y:S01]  /*6f40*/  MOV R86, UR4 ;  /* 0x0000000400567c02 */ /* 0x000fe20008000f00 */
[----:B------:R-:W-:Y:S01]  /*6f50*/  UMOV UR10, UR50 ;  /* 0x00000032000a7c82 */ /* 0x000fe20008000000 */
[----:B------:R-:W-:Y:S02]  /*6f60*/  UMOV UR11, UR36 ;  /* 0x00000024000b7c82 */ /* 0x000fe40008000000 */
[----:B------:R-:W-:Y:S01]  /*6f70*/  R2UR UR48, R86 ;  /* 0x00000000563072ca */ /* 0x000fe200000e0000 */
[----:B--2---:R-:W-:Y:S04]  /*6f80*/  UIADD3 UR4, UP0, UPT, UR6, 0x680, URZ ;  /* 0x0000068006047890 */ /* 0x004fe8000ff1e0ff */
[----:B------:R-:W-:Y:S09]  /*6f90*/  UIADD3.X UR5, UPT, UPT, URZ, UR7, URZ, UP0, !UPT ;  /* 0x00000007ff057290 */ /* 0x000ff200087fe4ff */
[----:B------:R2:W-:Y:S01]  /*6fa0*/  UTMASTG.3D [UR48], [UR4] ;  /* 0x00000030040073b5 */ /* 0x0005e20008010000 */
[----:B------:R2:W-:Y:S01]  /*6fb0*/  UTMASTG.3D [UR8], [UR4] ;  /* 0x00000008040073b5 */ /* 0x0005e20008010000 */
[----:B------:R0:W-:Y:S01]  /*6fc0*/  UTMACMDFLUSH ;  /* 0x00000000000079b7 */ /* 0x0001e20000000000 */
[----:B--2---:R-:W-:Y:S04]  /*6fd0*/  DEPBAR.LE SB0, 0x1 ;  /* 0x000080400000791a */ /* 0x004fe80000000000 */
.L_x_114:
[----:B------:R-:W-:Y:S05]  /*6fe0*/  BSYNC.RECONVERGENT B0 ;  /* 0x0000000000007941 */ /* 0x000fea0003800200 */
.L_x_113:
[----:B------:R-:W-:Y:S06]  /*6ff0*/  BAR.SYNC.DEFER_BLOCKING 0x1, 0x80 ;  /* 0x0042000000007b1d */ /* 0x000fec0000010000 */
[----:B------:R-:W2:Y:S01]  /*7000*/  @P6 SYNCS.PHASECHK.TRANS64.TRYWAIT P0, [R3+URZ+0x50], R4 ;  /* 0x00005004030065a7 */ /* 0x000ea200080011ff */
[----:B------:R-:W-:Y:S01]  /*7010*/  BSSY B1, `(.L_x_115) ;  /* 0x000001f000017945 */ /* 0x000fe20003800000 */
[----:B--2---:R-:W-:Y:S03]  /*7020*/  @P6 SEL R43, RZ, 0x1, !P0 ;  /* 0x00000001ff2b6807 */ /* 0x004fe60004000000 */
[----:B------:R-:W-:Y:S05]  /*7030*/  @!P6 BRA `(.L_x_116) ;  /* 0x000000000070e947 */ /* 0x000fea0003800000 */
[----:B------:R-:W-:Y:S01]  /*7040*/  ISETP.NE.AND P1, PT, R56, RZ, PT ;  /* 0x000000ff3800720c */ /* 0x000fe20003f25270 */
[----:B------:R-:W-:Y:S01]  /*7050*/  BSSY B0, `(.L_x_117) ;  /* 0x0000008000007945 */ /* 0x000fe20003800000 */
[----:B------:R-:W-:Y:S11]  /*7060*/  ISETP.NE.AND P0, PT, R43, RZ, PT ;  /* 0x000000ff2b00720c */ /* 0x000ff60003f05270 */
[----:B------:R-:W-:Y:S04]  /*7070*/  @P1 IMAD R2, R83, 0x1000, R2 ;  /* 0x0000100053021824 */ /* 0x000fe800078e0202 */
[----:B------:R-:W-:Y:S01]  /*7080*/  @P1 IMAD.IADD R4, R0, 0x1, R2 ;  /* 0x0000000100041824 */ /* 0x000fe200078e0202 */
[----:B------:R-:W-:Y:S06]  /*7090*/  @P0 BRA `(.L_x_118) ;  /* 0x00000000000c0947 */ /* 0x000fec0003800000 */
[----:B------:R-:W-:Y:S04]  /*70a0*/  SHF.L.U32 R0, R82, 0x1f, RZ ;  /* 0x0000001f52007819 */ /* 0x000fe800000006ff */
[----:B------:R-:W2:Y:S02]  /*70b0*/  SYNCS.PHASECHK.TRANS64.TRYWAIT P0, [R3+URZ+0x50], R0 ;  /* 0x00005000030075a7 */ /* 0x000ea400080011ff */
[----:B--2---:R-:W-:Y:S05]  /*70c0*/  @!P0 BRA `(.L_x_119) ;  /* 0x0000001800448947 */ /* 0x004fea0003800000 */
.L_x_118:
[----:B------:R-:W-:Y:S05]  /*70d0*/  BSYNC B0 ;  /* 0x0000000000007941 */ /* 0x000fea0003800000 */
.L_x_117:
[----:B------:R-:W-:Y:S01]  /*70e0*/  ISETP.NE.AND P0, PT, R56, RZ, PT ;  /* 0x000000ff3800720c */ /* 0x000fe20003f05270 */
[----:B--2---:R-:W-:Y:S02]  /*70f0*/  VIADD R3, R3, 0x60 ;  /* 0x0000006003037836 */ /* 0x004fe40000000000 */
[----:B------:R-:W-:Y:S02]  /*7100*/  IMAD.U32 R0, RZ, RZ, UR46 ;  /* 0x0000002eff007e24 */ /* 0x000fe4000f8e00ff */
[----:B------:R-:W-:Y:S03]  /*7110*/  VIADD R83, R83, 0x1 ;  /* 0x0000000153537836 */ /* 0x000fe60000000000 */
[----:B------:R-:W-:Y:S05]  /*7120*/  PRMT R0, R0, 0x654, R3 ;  /* 0x0000065400007816 */ /* 0x000fea0000000003 */
[----:B------:R2:W3:Y:S04]  /*7130*/  @P0 LDS.128 R44, [R2+0x200] ;  /* 0x00020000022c0984 */ /* 0x0004e80000000c00 */
[----:B------:R2:W4:Y:S01]  /*7140*/  @P0 LDS.128 R48, [R4+0x200] ;  /* 0x0002000004300984 */ /* 0x0005220000000c00 */
[C---:B------:R-:W-:Y:S01]  /*7150*/  ISETP.NE.AND P0, PT, R83.reuse, 0x2, PT ;  /* 0x000000025300780c */ /* 0x040fe20003f05270 */
[----:B------:R-:W-:Y:S01]  /*7160*/  @!PT LDS RZ, [RZ] ;  /* 0x00000000fffff984 */ /* 0x000fe20000000800 */
[----:B------:R-:W-:Y:S01]  /*7170*/  @!PT LDS RZ, [RZ] ;  /* 0x00000000fffff984 */ /* 0x000fe20000000800 */
[----:B------:R-:W-:Y:S01]  /*7180*/  @!PT LDS RZ, [RZ] ;  /* 0x00000000fffff984 */ /* 0x000fe20000000800 */
[----:B------:R-:W-:Y:S01]  /*7190*/  @!PT LDS RZ, [RZ] ;  /* 0x00000000fffff984 */ /* 0x000fe20000000800 */
[----:B------:R5:W-:Y:S06]  /*71a0*/  MEMBAR.ALL.CTA ;  /* 0x0000000000007992 */ /* 0x000bec0000008000 */
[----:B-----5:R-:W5:Y:S01]  /*71b0*/  FENCE.VIEW.ASYNC.S ;  /* 0x00000000000073c6 */ /* 0x020f620000000000 */
[----:B------:R-:W-:Y:S01]  /*71c0*/  SEL R83, R83, RZ, P0 ;  /* 0x000000ff53537207 */ /* 0x000fe20000000000 */
[----:B-----5:R5:W-:Y:S02]  /*71d0*/  SYNCS.ARRIVE.TRANS64.RED.A1T0 RZ, [R0+URZ], RZ ;  /* 0x000000ff00ff79a7 */ /* 0x020be400081004ff */
[----:B-----5:R-:W-:Y:S04]  /*71e0*/  SEL R0, RZ, 0x1, P0 ;  /* 0x00000001ff007807 */ /* 0x020fe80000000000 */
[----:B--23--:R-:W-:Y:S02]  /*71f0*/  LOP3.LUT R82, R82, R0, RZ, 0x3c, !PT ;  /* 0x0000000052527212 */ /* 0x00cfe400078e3cff */
.L_x_116:
[----:B------:R-:W-:Y:S05]  /*7200*/  BSYNC B1 ;  /* 0x0000000000017941 */ /* 0x000fea0003800000 */
.L_x_115:
[----:B------:R-:W-:Y:S05]  /*7210*/  VIADD R0, R39, 0x20 ;  /* 0x0000002027007836 */ /* 0x000fea0000000000 */
[----:B------:R-:W-:Y:S04]  /*7220*/  SHF.R.U32.HI R0, RZ, 0x15, R0 ;  /* 0x00000015ff007819 */ /* 0x000fe80000011600 */
[----:B------:R-:W-:Y:S11]  /*7230*/  LOP3.LUT P0, RZ, R0, 0x3, R77, 0x48, !PT ;  /* 0x0000000300ff7812 */ /* 0x000ff6000780484d */
[----:B------:R-:W-:Y:S02]  /*7240*/  @!UPT UIADD3 URZ, UPT, UPT, URZ, URZ, URZ ;  /* 0x000000fffffff290 */ /* 0x000fe4000fffe0ff */
[----:B------:R-:W-:Y:S05]  /*7250*/  @!P0 BRA `(.L_x_120) ;  /* 0x0000000000408947 */ /* 0x000fea0003800000 */
[----:B------:R-:W2:Y:S01]  /*7260*/  LDCU.64 UR8, c[0x4][0x70] ;  /* 0x01000e00ff0877ac */ /* 0x000ea20008000a00 */
[----:B------:R-:W-:Y:S01]  /*7270*/  MOV R3, 0x0 ;  /* 0x0000000000037802 */ /* 0x000fe20000000f00 */
[----:B------:R-:W-:Y:S02]  /*7280*/  HFMA2 R12, -RZ, RZ, 0, 5.9604644775390625e-08 ;  /* 0x00000001ff0c7431 */ /* 0x000fe400000001ff */
[----:B------:R-:W-:Y:S02]  /*7290*/  IMAD.MOV.U32 R8, RZ, RZ, 0x192 ;  /* 0x00000192ff087424 */ /* 0x000fe400078e00ff */
[----:B------:R-:W-:Y:S01]  /*72a0*/  IMAD.MOV.U32 R13, RZ, RZ, RZ ;  /* 0x000000ffff0d7224 */ /* 0x000fe200078e00ff */
[----:B------:R-:W3:Y:S01]  /*72b0*/  LDCU.64 UR6, c[0x4][0x78] ;  /* 0x01000f00ff0677ac */ /* 0x000ee20008000a00 */
[----:B------:R-:W1:Y:S01]  /*72c0*/  LDC.64 R2, c[0x4][R3] ;  /* 0x0100000003027b82 */ /* 0x000e620000000a00 */
[----:B------:R-:W5:Y:S01]  /*72d0*/  LDCU.64 UR4, c[0x4][0x10] ;  /* 0x01000200ff0477ac */ /* 0x000f620008000a00 */
[----:B--2---:R-:W-:Y:S01]  /*72e0*/  MOV R5, UR9 ;  /* 0x0000000900057c02 */ /* 0x004fe20008000f00 */
[----:B------:R-:W-:Y:S01]  /*72f0*/  IMAD.U32 R4, RZ, RZ, UR8 ;  /* 0x00000008ff047e24 */ /* 0x000fe2000f8e00ff */
[----:B---3--:R-:W-:Y:S01]  /*7300*/  MOV R7, UR7 ;  /* 0x0000000700077c02 */ /* 0x008fe20008000f00 */
[----:B------:R-:W-:Y:S01]  /*7310*/  IMAD.U32 R6, RZ, RZ, UR6 ;  /* 0x00000006ff067e24 */ /* 0x000fe2000f8e00ff */
[----:B-----5:R-:W-:Y:S01]  /*7320*/  MOV R11, UR5 ;  /* 0x00000005000b7c02 */ /* 0x020fe20008000f00 */
[----:B------:R-:W-:Y:S02]  /*7330*/  IMAD.U32 R10, RZ, RZ, UR4 ;  /* 0x00000004ff0a7e24 */ /* 0x000fe4000f8e00ff */
[----:B------:R-:W-:Y:S07]  /*7340*/  LEPC R20, `(.L_x_120) ;  /* 0x000000001014794e */ /* 0x000fee0000000000 */
[----:B-1--4-:R-:W-:Y:S05]  /*7350*/  CALL.ABS.NOINC R2 ;  /* 0x0000000002007343 */ /* 0x012fea0003c00000 */
.L_x_120:
[----:B------:R-:W-:Y:S01]  /*7360*/  ISETP.NE.AND P0, PT, R87, RZ, PT ;  /* 0x000000ff5700720c */ /* 0x000fe20003f05270 */
[----:B------:R-:W-:Y:S05]  /*7370*/  WARPSYNC.ALL ;  /* 0x0000000000007948 */ /* 0x000fea0003800000 */
[----:B------:R-:W-:Y:S01]  /*7380*/  R2UR UR4, R39 ;  /* 0x00000000270472ca */ /* 0x000fe200000e0000 */
[----:B------:R-:W-:Y:S01]  /*7390*/  IMAD.U32 R64, R46, 0x10000, RZ ;  /* 0x000100002e407824 */ /* 0x000fe200078e00ff */
[----:B------:R-:W-:Y:S01]  /*73a0*/  SHF.L.U32 R41, R44, 0x10, RZ ;  /* 0x000000102c297819 */ /* 0x000fe200000006ff */
[----:B----4-:R-:W-:Y:S01]  /*73b0*/  IMAD.U32 R63, R48, 0x10000, RZ ;  /* 0x00010000303f7824 */ /* 0x010fe200078e00ff */
[----:B------:R-:W-:Y:S01]  /*73c0*/  PRMT R39, R44, 0x8880, RZ ;  /* 0x000088802c277816 */ /* 0x000fe200000000ff */
[----:B-1----:R-:W-:Y:S01]  /*73d0*/  IMAD.U32 R53, R50, 0x10000, RZ ;  /* 0x0001000032357824 */ /* 0x002fe200078e00ff */
[----:B------:R-:W-:Y:S01]  /*73e0*/  SHF.L.U32 R42, R44, 0x8, RZ ;  /* 0x000000082c2a7819 */ /* 0x000fe200000006ff */
[----:B------:R-:W-:Y:S01]  /*73f0*/  BSSY.RECONVERGENT B0, `(.L_x_121) ;  /* 0x00000a1000007945 */ /* 0x000fe20003800200 */
[----:B------:R-:W-:Y:S02]  /*7400*/  SHF.R.S32.HI R41, RZ, 0x18, R41 ;  /* 0x00000018ff297819 */ /* 0x000fe40000011429 */
[----:B------:R-:W-:Y:S02]  /*7410*/  SHF.R.S32.HI R42, RZ, 0x18, R42 ;  /* 0x00000018ff2a7819 */ /* 0x000fe4000001142a */
[----:B------:R-:W-:Y:S01]  /*7420*/  SHF.R.S32.HI R43, RZ, 0x18, R44 ;  /* 0x00000018ff2b7819 */ /* 0x000fe2000001142c */
[----:B------:R-:W1:Y:S01]  /*7430*/  LDTM.x32 R4, tmem[UR4+0x20] ;  /* 0x00002004000479ee */ /* 0x000e6200082c0000 */
[----:B------:R-:W-:Y:S01]  /*7440*/  NOP ;  /* 0x0000000000007918 */ /* 0x000fe20000000000 */
[----:B------:R-:W-:Y:S02]  /*7450*/  IADD3 R80, PT, PT, R80, 0xc0, RZ ;  /* 0x000000c050507810 */ /* 0x000fe40007ffe0ff */
[C---:B------:R-:W-:Y:S02]  /*7460*/  PRMT R69, R45.reuse, 0x8880, RZ ;  /* 0x000088802d457816 */ /* 0x040fe400000000ff */
[----:B------:R-:W-:Y:S02]  /*7470*/  LOP3.LUT R80, R80, 0xfefffff8, RZ, 0xc0, !PT ;  /* 0xfefffff850507812 */ /* 0x000fe400078ec0ff */
[----:B------:R-:W-:Y:S02]  /*7480*/  SHF.L.U32 R68, R45, 0x10, RZ ;  /* 0x000000102d447819 */ /* 0x000fe400000006ff */
[----:B-1----:R1:W-:Y:S01]  /*7490*/  SYNCS.ARRIVE.TRANS64.RED.A1T0 RZ, [R80+URZ], RZ ;  /* 0x000000ff50ff79a7 */ /* 0x0023e200081004ff */
[----:B------:R-:W-:Y:S02]  /*74a0*/  SHF.R.S32.HI R44, RZ, 0x18, R45 ;  /* 0x00000018ff2c7819 */ /* 0x000fe4000001142d */
[----:B------:R-:W-:Y:S02]  /*74b0*/  PRMT R66, R46, 0x8880, RZ ;  /* 0x000088802e427816 */ /* 0x000fe400000000ff */
[C---:B------:R-:W-:Y:S02]  /*74c0*/  PRMT R60, R47.reuse, 0x8880, RZ ;  /* 0x000088802f3c7816 */ /* 0x040fe400000000ff */
[C---:B------:R-:W-:Y:S02]  /*74d0*/  SHF.L.U32 R59, R47.reuse, 0x10, RZ ;  /* 0x000000102f3b7819 */ /* 0x040fe400000006ff */
[----:B------:R-:W-:Y:S02]  /*74e0*/  SHF.L.U32 R58, R47, 0x8, RZ ;  /* 0x000000082f3a7819 */ /* 0x000fe400000006ff */
[C---:B------:R-:W-:Y:S02]  /*74f0*/  PRMT R65, R48.reuse, 0x8880, RZ ;  /* 0x0000888030417816 */ /* 0x040fe400000000ff */
[----:B------:R-:W-:Y:S01]  /*7500*/  SHF.L.U32 R62, R48, 0x8, RZ ;  /* 0x00000008303e7819 */ /* 0x000fe200000006ff */
[C---:B------:R-:W-:Y:S01]  /*7510*/  IMAD R0, R38.reuse, R4, RZ ;  /* 0x0000000426007224 */ /* 0x040fe200078e02ff */
[----:B------:R-:W-:Y:S01]  /*7520*/  SHF.R.S32.HI R4, RZ, 0x18, R68 ;  /* 0x00000018ff047819 */ /* 0x000fe20000011444 */
[C---:B------:R-:W-:Y:S01]  /*7530*/  IMAD R2, R38.reuse, R5, RZ ;  /* 0x0000000526027224 */ /* 0x040fe200078e02ff */
[C---:B------:R-:W-:Y:S01]  /*7540*/  PRMT R57, R49.reuse, 0x8880, RZ ;  /* 0x0000888031397816 */ /* 0x040fe200000000ff */
[C---:B------:R-:W-:Y:S01]  /*7550*/  IMAD R3, R38.reuse, R6, RZ ;  /* 0x0000000626037224 */ /* 0x040fe200078e02ff */
[----:B------:R-:W-:Y:S01]  /*7560*/  SHF.L.U32 R56, R49, 0x10, RZ ;  /* 0x0000001031387819 */ /* 0x000fe200000006ff */
[----:B------:R-:W-:Y:S01]  /*7570*/  IMAD R0, R39, R40, R0 ;  /* 0x0000002827007224 */ /* 0x000fe200078e0200 */
[----:B------:R-:W-:Y:S01]  /*7580*/  MOV R39, R66 ;  /* 0x0000004200277202 */ /* 0x000fe20000000f00 */
[----:B------:R-:W-:Y:S01]  /*7590*/  IMAD R7, R38, R7, RZ ;  /* 0x0000000726077224 */ /* 0x000fe200078e02ff */
[----:B------:R-:W-:Y:S01]  /*75a0*/  SHF.L.U32 R55, R49, 0x8, RZ ;  /* 0x0000000831377819 */ /* 0x000fe200000006ff */
[-C--:B------:R-:W-:Y:S01]  /*75b0*/  IMAD R2, R41, R40.reuse, R2 ;  /* 0x0000002829027224 */ /* 0x080fe200078e0202 */
[----:B------:R-:W-:Y:S01]  /*75c0*/  SHF.R.S32.HI R41, RZ, 0x18, R48 ;  /* 0x00000018ff297819 */ /* 0x000fe20000011430 */
[-C--:B------:R-:W-:Y:S01]  /*75d0*/  IMAD R3, R42, R40.reuse, R3 ;  /* 0x000000282a037224 */ /* 0x080fe200078e0203 */
[----:B------:R-:W-:Y:S01]  /*75e0*/  SHF.L.U32 R48, R51, 0x8, RZ ;  /* 0x0000000833307819 */ /* 0x000fe200000006ff */
[----:B------:R-:W-:Y:S01]  /*75f0*/  IMAD R7, R43, R40, R7 ;  /* 0x000000282b077224 */ /* 0x000fe200078e0207 */
[----:B------:R-:W-:Y:S01]  /*7600*/  SHF.L.U32 R67, R45, 0x8, RZ ;  /* 0x000000082d437819 */ /* 0x000fe200000006ff */
[C---:B------:R-:W-:Y:S01]  /*7610*/  IMAD R8, R38.reuse, R8, RZ ;  /* 0x0000000826087224 */ /* 0x040fe200078e02ff */
[----:B------:R-:W-:Y:S01]  /*7620*/  SHF.R.S32.HI R45, RZ, 0x18, R46 ;  /* 0x00000018ff2d7819 */ /* 0x000fe2000001142e */
[----:B------:R-:W-:Y:S01]  /*7630*/  IMAD R9, R38, R9, RZ ;  /* 0x0000000926097224 */ /* 0x000fe200078e02ff */
[----:B------:R-:W-:Y:S01]  /*7640*/  SHF.L.U32 R61, R46, 0x8, RZ ;  /* 0x000000082e3d7819 */ /* 0x000fe200000006ff */
[C---:B------:R-:W-:Y:S01]  /*7650*/  IMAD R10, R38.reuse, R10, RZ ;  /* 0x0000000a260a7224 */ /* 0x040fe200078e02ff */
[----:B------:R-:W-:Y:S01]  /*7660*/  SHF.R.S32.HI R46, RZ, 0x18, R47 ;  /* 0x00000018ff2e7819 */ /* 0x000fe2000001142f */
[C---:B------:R-:W-:Y:S01]  /*7670*/  IMAD R11, R38.reuse, R11, RZ ;  /* 0x0000000b260b7224 */ /* 0x040fe200078e02ff */
[----:B------:R-:W-:Y:S01]  /*7680*/  SHF.R.S32.HI R42, RZ, 0x18, R49 ;  /* 0x00000018ff2a7819 */ /* 0x000fe20000011431 */
[----:B------:R-:W-:Y:S01]  /*7690*/  IMAD R6, R38, R15, RZ ;  /* 0x0000000f26067224 */ /* 0x000fe200078e02ff */
[----:B------:R-:W-:Y:S01]  /*76a0*/  PRMT R54, R50, 0x8880, RZ ;  /* 0x0000888032367816 */ /* 0x000fe200000000ff */
[----:B------:R-:W-:Y:S01]  /*76b0*/  IMAD R15, R38, R20, RZ ;  /* 0x00000014260f7224 */ /* 0x000fe200078e02ff */
[----:B------:R-:W-:Y:S01]  /*76c0*/  SHF.L.U32 R52, R50, 0x8, RZ ;  /* 0x0000000832347819 */ /* 0x000fe200000006ff */
[C---:B------:R-:W-:Y:S01]  /*76d0*/  IMAD R20, R38.reuse, R25, RZ ;  /* 0x0000001926147224 */ /* 0x040fe200078e02ff */
[----:B------:R-:W-:Y:S01]  /*76e0*/  SHF.R.S32.HI R43, RZ, 0x18, R50 ;  /* 0x00000018ff2b7819 */ /* 0x000fe20000011432 */
[C---:B------:R-:W-:Y:S01]  /*76f0*/  IMAD R25, R38.reuse, R30, RZ ;  /* 0x0000001e26197224 */ /* 0x040fe200078e02ff */
[C---:B------:R-:W-:Y:S01]  /*7700*/  PRMT R50, R51.reuse, 0x8880, RZ ;  /* 0x0000888033327816 */ /* 0x040fe200000000ff */
[C---:B------:R-:W-:Y:S01]  /*7710*/  IMAD R30, R38.reuse, R35, RZ ;  /* 0x00000023261e7224 */ /* 0x040fe200078e02ff */
[----:B------:R-:W-:Y:S02]  /*7720*/  SHF.L.U32 R49, R51, 0x10, RZ ;  /* 0x0000001033317819 */ /* 0x000fe400000006ff */
[----:B------:R-:W-:Y:S02]  /*7730*/  SHF.R.S32.HI R47, RZ, 0x18, R51 ;  /* 0x00000018ff2f7819 */ /* 0x000fe40000011433 */
[----:B------:R-:W-:Y:S01]  /*7740*/  I2IP.S8.S32.SAT R51, R7, R3, RZ ;  /* 0x0000000307337239 */ /* 0x000fe200000014ff */
[----:B------:R-:W-:Y:S01]  /*7750*/  IMAD.MOV.U32 R3, RZ, RZ, R69 ;  /* 0x000000ffff037224 */ /* 0x000fe200078e0045 */
[----:B------:R-:W-:Y:S01]  /*7760*/  SHF.R.S32.HI R5, RZ, 0x18, R67 ;  /* 0x00000018ff057819 */ /* 0x000fe20000011443 */
[----:B------:R-:W-:Y:S01]  /*7770*/  IMAD R7, R38, R16, RZ ;  /* 0x0000001026077224 */ /* 0x000fe200078e02ff */
[----:B------:R-:W-:Y:S01]  /*7780*/  IADD3 R36, PT, PT, R36, 0x1, RZ ;  /* 0x0000000124247810 */ /* 0x000fe20007ffe0ff */
[-C--:B------:R-:W-:Y:S02]  /*7790*/  IMAD R8, R3, R40.reuse, R8 ;  /* 0x0000002803087224 */ /* 0x080fe400078e0208 */
[-C--:B------:R-:W-:Y:S02]  /*77a0*/  IMAD R9, R4, R40.reuse, R9 ;  /* 0x0000002804097224 */ /* 0x080fe400078e0209 */
[-C--:B------:R-:W-:Y:S02]  /*77b0*/  IMAD R10, R5, R40.reuse, R10 ;  /* 0x00000028050a7224 */ /* 0x080fe400078e020a */
[----:B------:R-:W-:Y:S02]  /*77c0*/  IMAD R11, R44, R40, R11 ;  /* 0x000000282c0b7224 */ /* 0x000fe400078e020b */
[C---:B------:R-:W-:Y:S02]  /*77d0*/  IMAD R3, R38.reuse, R12, RZ ;  /* 0x0000000c26037224 */ /* 0x040fe400078e02ff */
[C---:B------:R-:W-:Y:S01]  /*77e0*/  IMAD R12, R38.reuse, R17, RZ ;  /* 0x00000011260c7224 */ /* 0x040fe200078e02ff */
[----:B------:R-:W-:Y:S01]  /*77f0*/  I2IP.S8.S32.SAT R11, R11, R10, RZ ;  /* 0x0000000a0b0b7239 */ /* 0x000fe200000014ff */
[C---:B------:R-:W-:Y:S01]  /*7800*/  IMAD R17, R38.reuse, R22, RZ ;  /* 0x0000001626117224 */ /* 0x040fe200078e02ff */
[----:B------:R-:W-:Y:S01]  /*7810*/  SHF.R.S32.HI R10, RZ, 0x18, R64 ;  /* 0x00000018ff0a7819 */ /* 0x000fe20000011440 */
[C---:B------:R-:W-:Y:S02]  /*7820*/  IMAD R22, R38.reuse, R27, RZ ;  /* 0x0000001b26167224 */ /* 0x040fe400078e02ff */
[----:B------:R-:W-:Y:S01]  /*7830*/  IMAD R27, R38, R32, RZ ;  /* 0x00000020261b7224 */ /* 0x000fe200078e02ff */
[----:B------:R-:W-:Y:S01]  /*7840*/  I2IP.S8.S32.SAT R32, R2, R0, R51 ;  /* 0x0000000002207239 */ /* 0x000fe20000001433 */
[C---:B------:R-:W-:Y:S01]  /*7850*/  IMAD R4, R38.reuse, R13, RZ ;  /* 0x0000000d26047224 */ /* 0x040fe200078e02ff */
[----:B------:R-:W-:Y:S01]  /*7860*/  SHF.R.S32.HI R0, RZ, 0x18, R61 ;  /* 0x00000018ff007819 */ /* 0x000fe2000001143d */
[C---:B------:R-:W-:Y:S01]  /*7870*/  IMAD R5, R38.reuse, R14, RZ ;  /* 0x0000000e26057224 */ /* 0x040fe200078e02ff */
[----:B------:R-:W-:Y:S01]  /*7880*/  MOV R2, R60 ;  /* 0x0000003c00027202 */ /* 0x000fe20000000f00 */
[C---:B------:R-:W-:Y:S02]  /*7890*/  IMAD R13, R38.reuse, R18, RZ ;  /* 0x00000012260d7224 */ /* 0x040fe400078e02ff */
[----:B------:R-:W-:Y:S02]  /*78a0*/  IMAD R3, R39, R40, R3 ;  /* 0x0000002827037224 */ /* 0x000fe400078e0203 */
[C---:B------:R-:W-:Y:S02]  /*78b0*/  IMAD R18, R38.reuse, R23, RZ ;  /* 0x0000001726127224 */ /* 0x040fe400078e02ff */
[----:B------:R-:W-:Y:S02]  /*78c0*/  IMAD R23, R38, R28, RZ ;  /* 0x0000001c26177224 */ /* 0x000fe400078e02ff */
[----:B------:R-:W-:Y:S02]  /*78d0*/  IMAD R4, R10, R40, R4 ;  /* 0x000000280a047224 */ /* 0x000fe400078e0204 */
[----:B------:R-:W-:Y:S01]  /*78e0*/  IMAD R28, R38, R33, RZ ;  /* 0x00000021261c7224 */ /* 0x000fe200078e02ff */
[----:B------:R-:W-:Y:S01]  /*78f0*/  I2IP.S8.S32.SAT R33, R9, R8, R11 ;  /* 0x0000000809217239 */ /* 0x000fe2000000140b */
[-C--:B------:R-:W-:Y:S01]  /*7900*/  IMAD R5, R0, R40.reuse, R5 ;  /* 0x0000002800057224 */ /* 0x080fe200078e0205 */
[----:B------:R-:W-:Y:S01]  /*7910*/  SHF.R.S32.HI R8, RZ, 0x18, R59 ;  /* 0x00000018ff087819 */ /* 0x000fe2000001143b */
[-C--:B------:R-:W-:Y:S01]  /*7920*/  IMAD R6, R45, R40.reuse, R6 ;  /* 0x000000282d067224 */ /* 0x080fe200078e0206 */
[----:B------:R-:W-:Y:S01]  /*7930*/  SHF.R.S32.HI R9, RZ, 0x18, R58 ;  /* 0x00000018ff097819 */ /* 0x000fe2000001143a */
[-C--:B------:R-:W-:Y:S01]  /*7940*/  IMAD R7, R2, R40.reuse, R7 ;  /* 0x0000002802077224 */ /* 0x080fe200078e0207 */
[----:B------:R-:W-:Y:S01]  /*7950*/  MOV R0, R65 ;  /* 0x0000004100007202 */ /* 0x000fe20000000f00 */
[----:B------:R-:W-:Y:S01]  /*7960*/  IMAD R14, R38, R19, RZ ;  /* 0x00000013260e7224 */ /* 0x000fe200078e02ff */
[----:B------:R-:W-:Y:S01]  /*7970*/  I2IP.S8.S32.SAT R5, R6, R5, RZ ;  /* 0x0000000506057239 */ /* 0x000fe200000014ff */
[-C--:B------:R-:W-:Y:S01]  /*7980*/  IMAD R12, R8, R40.reuse, R12 ;  /* 0x00000028080c7224 */ /* 0x080fe200078e020c */
[----:B------:R-:W-:Y:S01]  /*7990*/  SHF.R.S32.HI R2, RZ, 0x18, R63 ;  /* 0x00000018ff027819 */ /* 0x000fe2000001143f */
[-C--:B------:R-:W-:Y:S01]  /*79a0*/  IMAD R13, R9, R40.reuse, R13 ;  /* 0x00000028090d7224 */ /* 0x080fe200078e020d */
[----:B------:R-:W-:Y:S01]  /*79b0*/  SHF.R.S32.HI R8, RZ, 0x18, R62 ;  /* 0x00000018ff087819 */ /* 0x000fe2000001143e */
[----:B------:R-:W-:Y:S02]  /*79c0*/  IMAD R16, R38, R21, RZ ;  /* 0x0000001526107224 */ /* 0x000fe400078e02ff */
[-C--:B------:R-:W-:Y:S02]  /*79d0*/  IMAD R14, R46, R40.reuse, R14 ;  /* 0x000000282e0e7224 */ /* 0x080fe400078e020e */
[-C--:B------:R-:W-:Y:S02]  /*79e0*/  IMAD R15, R0, R40.reuse, R15 ;  /* 0x00000028000f7224 */ /* 0x080fe400078e020f */
[----:B------:R-:W-:Y:S01]  /*79f0*/  IMAD R16, R2, R40, R16 ;  /* 0x0000002802107224 */ /* 0x000fe200078e0210 */
[----:B------:R-:W-:Y:S01]  /*7a00*/  I2IP.S8.S32.SAT R13, R14, R13, RZ ;  /* 0x0000000d0e0d7239 */ /* 0x000fe200000014ff */
[C---:B------:R-:W-:Y:S01]  /*7a10*/  IMAD R19, R38.reuse, R24, RZ ;  /* 0x0000001826137224 */ /* 0x040fe200078e02ff */
[----:B------:R-:W-:Y:S01]  /*7a20*/  SHF.R.S32.HI R2, RZ, 0x18, R56 ;  /* 0x00000018ff027819 */ /* 0x000fe20000011438 */
[----:B------:R-:W-:Y:S01]  /*7a30*/  IMAD R24, R38, R29, RZ ;  /* 0x0000001d26187224 */ /* 0x000fe200078e02ff */
[----:B------:R-:W-:Y:S01]  /*7a40*/  I2IP.S8.S32.SAT R35, R12, R7, R13 ;  /* 0x000000070c237239 */ /* 0x000fe2000000140d */
[----:B------:R-:W-:Y:S02]  /*7a50*/  IMAD R17, R8, R40, R17 ;  /* 0x0000002808117224 */ /* 0x000fe400078e0211 */
[----:B------:R-:W-:Y:S02]  /*7a60*/  IMAD.MOV.U32 R0, RZ, RZ, R57 ;  /* 0x000000ffff007224 */ /* 0x000fe400078e0039 */
[----:B------:R-:W-:Y:S01]  /*7a70*/  IMAD R29, R38, R34, RZ ;  /* 0x00000022261d7224 */ /* 0x000fe200078e02ff */
[----:B------:R-:W-:Y:S01]  /*7a80*/  I2IP.S8.S32.SAT R34, R4, R3, R5 ;  /* 0x0000000304227239 */ /* 0x000fe20000001405 */
[-C--:B------:R-:W-:Y:S01]  /*7a90*/  IMAD R18, R41, R40.reuse, R18 ;  /* 0x0000002829127224 */ /* 0x080fe200078e0212 */
[----:B------:R-:W-:Y:S01]  /*7aa0*/  SHF.R.S32.HI R3, RZ, 0x18, R55 ;  /* 0x00000018ff037819 */ /* 0x000fe20000011437 */
[----:B------:R-:W-:Y:S01]  /*7ab0*/  IMAD R19, R0, R40, R19 ;  /* 0x0000002800137224 */ /* 0x000fe200078e0213 */
[----:B------:R-:W-:Y:S01]  /*7ac0*/  MOV R0, R54 ;  /* 0x0000003600007202 */ /* 0x000fe20000000f00 */
[----:B------:R1:W-:Y:S01]  /*7ad0*/  STS.128 [R74+UR44+0x3200], R32 ;  /* 0x003200204a007988 */ /* 0x0003e20008000c2c */
        /* <DEDUP_REMOVED lines=8> */
[----:B------:R-:W-:Y:S01]  /*7b60*/  I2IP.S8.S32.SAT R16, R16, R15, R17 ;  /* 0x0000000f10107239 */ /* 0x000fe20000001411 */
[-C--:B------:R-:W-:Y:S01]  /*7b70*/  IMAD R23, R0, R40.reuse, R23 ;  /* 0x0000002800177224 */ /* 0x080fe200078e0217 */
[----:B------:R-:W-:Y:S01]  /*7b80*/  SHF.R.S32.HI R0, RZ, 0x18, R52 ;  /* 0x00000018ff007819 */ /* 0x000fe20000011434 */
[----:B------:R-:W-:Y:S01]  /*7b90*/  IMAD R24, R2, R40, R24 ;  /* 0x0000002802187224 */ /* 0x000fe200078e0218 */
[----:B------:R-:W-:Y:S01]  /*7ba0*/  MOV R2, R50 ;  /* 0x0000003200027202 */ /* 0x000fe20000000f00 */
[----:B------:R-:W-:Y:S01]  /*7bb0*/  IMAD R26, R38, R31, RZ ;  /* 0x0000001f261a7224 */ /* 0x000fe200078e02ff */
[----:B------:R-:W-:Y:S01]  /*7bc0*/  I2IP.S8.S32.SAT R17, R22, R21, RZ ;  /* 0x0000001516117239 */ /* 0x000fe200000014ff */
[-C--:B------:R-:W-:Y:S02]  /*7bd0*/  IMAD R25, R0, R40.reuse, R25 ;  /* 0x0000002800197224 */ /* 0x080fe400078e0219 */
[-C--:B------:R-:W-:Y:S01]  /*7be0*/  IMAD R26, R43, R40.reuse, R26 ;  /* 0x000000282b1a7224 */ /* 0x080fe200078e021a */
[----:B------:R-:W-:Y:S01]  /*7bf0*/  I2IP.S8.S32.SAT R17, R20, R19, R17 ;  /* 0x0000001314117239 */ /* 0x000fe20000001411 */
[-C--:B------:R-:W-:Y:S02]  /*7c00*/  IMAD R27, R2, R40.reuse, R27 ;  /* 0x00000028021b7224 */ /* 0x080fe400078e021b */
[-C--:B------:R-:W-:Y:S01]  /*7c10*/  IMAD R28, R3, R40.reuse, R28 ;  /* 0x00000028031c7224 */ /* 0x080fe200078e021c */
[----:B------:R-:W-:Y:S01]  /*7c20*/  I2IP.S8.S32.SAT R18, R26, R25, RZ ;  /* 0x000000191a127239 */ /* 0x000fe200000014ff */
[-C--:B------:R-:W-:Y:S02]  /*7c30*/  IMAD R29, R4, R40.reuse, R29 ;  /* 0x00000028041d7224 */ /* 0x080fe400078e021d */
[----:B------:R-:W-:Y:S01]  /*7c40*/  IMAD R30, R47, R40, R30 ;  /* 0x000000282f1e7224 */ /* 0x000fe200078e021e */
[----:B------:R-:W-:Y:S04]  /*7c50*/  I2IP.S8.S32.SAT R18, R24, R23, R18 ;  /* 0x0000001718127239 */ /* 0x000fe80000001412 */
[----:B------:R-:W-:Y:S04]  /*7c60*/  I2IP.S8.S32.SAT R29, R30, R29, RZ ;  /* 0x0000001d1e1d7239 */ /* 0x000fe800000014ff */
[----:B------:R-:W-:Y:S05]  /*7c70*/  I2IP.S8.S32.SAT R19, R28, R27, R29 ;  /* 0x0000001b1c137239 */ /* 0x000fea000000141d */
        /* <DEDUP_REMOVED lines=10> */
[----:B------:R-:W-:Y:S02]  /*7d20*/  UIADD3 UR13, UPT, UPT, UR49, 0x20, URZ ;  /* 0x00000020310d7890 */ /* 0x000fe4000fffe0ff */
[----:B------:R-:W-:Y:S01]  /*7d30*/  UIADD3 UR12, UPT, UPT, UR44, 0x3200, URZ ;  /* 0x000032002c0c7890 */ /* 0x000fe2000fffe0ff */
[----:B------:R-:W-:Y:S01]  /*7d40*/  UMOV UR14, UR50 ;  /* 0x00000032000e7c82 */ /* 0x000fe20008000000 */
[----:B------:R-:W-:Y:S01]  /*7d50*/  UMOV UR15, UR36 ;  /* 0x00000024000f7c82 */ /* 0x000fe20008000000 */
[----:B------:R-:W-:Y:S02]  /*7d60*/  UIADD3 UR9, UPT, UPT, UR49, 0x60, URZ ;  /* 0x0000006031097890 */ /* 0x000fe4000fffe0ff */
[----:B------:R-:W-:Y:S01]  /*7d70*/  UIADD3 UR8, UPT, UPT, UR44, 0x3a00, URZ ;  /* 0x00003a002c087890 */ /* 0x000fe2000fffe0ff */
[----:B------:R-:W-:Y:S01]  /*7d80*/  UMOV UR10, UR50 ;  /* 0x00000032000a7c82 */ /* 0x000fe20008000000 */
[----:B------:R-:W-:Y:S01]  /*7d90*/  UMOV UR11, UR36 ;  /* 0x00000024000b7c82 */ /* 0x000fe20008000000 */
[----:B--2---:R-:W-:Y:S04]  /*7da0*/  UIADD3 UR4, UP0, UPT, UR6, 0x680, URZ ;  /* 0x0000068006047890 */ /* 0x004fe8000ff1e0ff */
[----:B------:R-:W-:Y:S09]  /*7db0*/  UIADD3.X UR5, UPT, UPT, URZ, UR7, URZ, UP0, !UPT ;  /* 0x00000007ff057290 */ /* 0x000ff200087fe4ff */
[----:B------:R2:W-:Y:S01]  /*7dc0*/  UTMASTG.3D [UR12], [UR4] ;  /* 0x0000000c040073b5 */ /* 0x0005e20008010000 */
[----:B------:R2:W-:Y:S01]  /*7dd0*/  UTMASTG.3D [UR8], [UR4] ;  /* 0x00000008040073b5 */ /* 0x0005e20008010000 */
[----:B------:R0:W-:Y:S01]  /*7de0*/  UTMACMDFLUSH ;  /* 0x00000000000079b7 */ /* 0x0001e20000000000 */
[----:B--2---:R-:W-:Y:S04]  /*7df0*/  DEPBAR.LE SB0, 0x1 ;  /* 0x000080400000791a */ /* 0x004fe80000000000 */
.L_x_122:
[----:B------:R-:W-:Y:S05]  /*7e00*/  BSYNC.RECONVERGENT B0 ;  /* 0x0000000000007941 */ /* 0x000fea0003800200 */
.L_x_121:
[----:B------:R-:W-:Y:S01]  /*7e10*/  R2UR UR4, R78 ;  /* 0x000000004e0472ca */ /* 0x000fe200000e0000 */
[----:B------:R-:W-:Y:S01]  /*7e20*/  BAR.SYNC.DEFER_BLOCKING 0x1, 0x80 ;  /* 0x0042000000007b1d */ /* 0x000fe20000010000 */
[----:B------:R-:W-:Y:S01]  /*7e30*/  ISETP.NE.AND P0, PT, R81, 0x2, PT ;  /* 0x000000025100780c */ /* 0x000fe20003f05270 */
[----:B------:R-:W-:Y:S01]  /*7e40*/  UISETP.NE.AND UP0, UPT, UR45, URZ, UPT ;  /* 0x000000ff2d00728c */ /* 0x000fe2000bf05270 */
[----:B------:R-:W-:Y:S01]  /*7e50*/  ISETP.NE.AND P1, PT, R36, 0x4, PT ;  /* 0x000000042400780c */ /* 0x000fe20003f25270 */
[----:B------:R-:W-:Y:S01]  /*7e60*/  UIADD3 UR24, UPT, UPT, UR37, UR63, URZ ;  /* 0x0000003f25187290 */ /* 0x000fe2000fffe0ff */
[----:B------:R-:W-:Y:S02]  /*7e70*/  SEL R2, RZ, 0x1, P0 ;  /* 0x00000001ff027807 */ /* 0x000fe40000000000 */
[----:B------:R-:W-:Y:S02]  /*7e80*/  SEL R0, RZ, 0x1, P1 ;  /* 0x00000001ff007807 */ /* 0x000fe40000800000 */
[----:B------:R-:W-:Y:S02]  /*7e90*/  LOP3.LUT R84, R84, R2, RZ, 0x3c, !PT ;  /* 0x0000000254547212 */ /* 0x000fe400078e3cff */
[----:B------:R-:W-:Y:S01]  /*7ea0*/  LOP3.LUT R85, R85, R0, RZ, 0x3c, !PT ;  /* 0x0000000055557212 */ /* 0x000fe200078e3cff */
[----:B------:R-:W-:Y:S01]  /*7eb0*/  UIADD3 UR20, UPT, UPT, UR38, UR4, URZ ;  /* 0x0000000426147290 */ /* 0x000fe2000fffe0ff */
[----:B------:R-:W-:Y:S02]  /*7ec0*/  SEL R81, R81, RZ, P0 ;  /* 0x000000ff51517207 */ /* 0x000fe40000000000 */
[----:B------:R-:W-:Y:S01]  /*7ed0*/  SEL R36, R36, RZ, P1 ;  /* 0x000000ff24247207 */ /* 0x000fe20000800000 */
[----:B------:R-:W-:Y:S01]  /*7ee0*/  UMOV UR36, UR59 ;  /* 0x0000003b00247c82 */ /* 0x000fe20008000000 */
[----:B------:R-:W-:Y:S07]  /*7ef0*/  BRA.U UP0, `(.L_x_123) ;  /* 0xffffffd5005c7547 */ /* 0x000fee000b83ffff */
[----:B------:R-:W-:Y:S05]  /*7f00*/  EXIT ;  /* 0x000000000000794d */ /* 0x000fea0003800000 */
.L_x_24:
[----:B--2---:R2:W3:Y:S02]  /*7f10*/  SYNCS.PHASECHK.TRANS64.TRYWAIT P0, [R0+URZ+0xf0], R2 ;  /* 0x0000f002000075a7 */ /* 0x0044e400080011ff */
[----:B---3--:R-:W-:Y:S05]  /*7f20*/  @!P0 NANOSLEEP.SYNCS 0x989680 ;  /* 0x009896800000895d */ /* 0x008fea0003900000 */
[----:B------:R-:W3:Y:S02]  /*7f30*/  @!P0 SYNCS.PHASECHK.TRANS64 P0, [R0+URZ+0xf0], R2 ;  /* 0x0000f002000085a7 */ /* 0x000ee400080010ff */
[----:B---3--:R-:W-:Y:S05]  /*7f40*/  @!P0 BRA `(.L_x_24) ;  /* 0xfffffffc00f08947 */ /* 0x008fea000383ffff */
[----:B------:R-:W-:Y:S05]  /*7f50*/  BRA `(.L_x_124) ;  /* 0xffffff9800a87947 */ /* 0x000fea000383ffff */
.L_x_27:
[----:B-1----:R-:W-:-:S07]  /*7f60*/  MOV R0, UR33 ;  /* 0x0000002100007c02 */ /* 0x002fce0008000f00 */
.L_x_125:
[----:B-1----:R1:W2:Y:S02]  /*7f70*/  SYNCS.PHASECHK.TRANS64.TRYWAIT P0, [R0+URZ+0x28], R3 ;  /* 0x00002803000075a7 */ /* 0x0022a400080011ff */
[----:B--2---:R-:W-:Y:S05]  /*7f80*/  @!P0 NANOSLEEP.SYNCS 0x989680 ;  /* 0x009896800000895d */ /* 0x004fea0003900000 */
[----:B------:R-:W2:Y:S02]  /*7f90*/  @!P0 SYNCS.PHASECHK.TRANS64 P0, [R0+URZ+0x28], R3 ;  /* 0x00002803000085a7 */ /* 0x000ea400080010ff */
[----:B--2---:R-:W-:Y:S05]  /*7fa0*/  @!P0 BRA `(.L_x_125) ;  /* 0xfffffffc00f08947 */ /* 0x004fea000383ffff */
[----:B------:R-:W-:Y:S05]  /*7fb0*/  BRA `(.L_x_26) ;  /* 0xffffff9c00007947 */ /* 0x000fea000383ffff */
.L_x_34:
[----:B-1----:R-:W-:-:S07]  /*7fc0*/  MOV R0, UR17 ;  /* 0x0000001100007c02 */ /* 0x002fce0008000f00 */
.L_x_126:
[----:B-1----:R1:W2:Y:S02]  /*7fd0*/  SYNCS.PHASECHK.TRANS64.TRYWAIT P0, [R0+URZ+0x28], R3 ;  /* 0x00002803000075a7 */ /* 0x0022a400080011ff */
[----:B--2---:R-:W-:Y:S05]  /*7fe0*/  @!P0 NANOSLEEP.SYNCS 0x989680 ;  /* 0x009896800000895d */ /* 0x004fea0003900000 */
[----:B------:R-:W2:Y:S02]  /*7ff0*/  @!P0 SYNCS.PHASECHK.TRANS64 P0, [R0+URZ+0x28], R3 ;  /* 0x00002803000085a7 */ /* 0x000ea400080010ff */
[----:B--2---:R-:W-:Y:S05]  /*8000*/  @!P0 BRA `(.L_x_126) ;  /* 0xfffffffc00f08947 */ /* 0x004fea000383ffff */
[----:B------:R-:W-:Y:S05]  /*8010*/  BRA `(.L_x_33) ;  /* 0xffffff9c00c07947 */ /* 0x000fea000383ffff */
.L_x_39:
[----:B-1----:R1:W2:Y:S02]  /*8020*/  SYNCS.PHASECHK.TRANS64.TRYWAIT P0, [R3+URZ+0x80], R0 ;  /* 0x00008000030075a7 */ /* 0x0022a400080011ff */
[----:B--2---:R-:W-:Y:S05]  /*8030*/  @!P0 NANOSLEEP.SYNCS 0x989680 ;  /* 0x009896800000895d */ /* 0x004fea0003900000 */
[----:B------:R-:W2:Y:S02]  /*8040*/  @!P0 SYNCS.PHASECHK.TRANS64 P0, [R3+URZ+0x80], R0 ;  /* 0x00008000030085a7 */ /* 0x000ea400080010ff */
[----:B--2---:R-:W-:Y:S05]  /*8050*/  @!P0 BRA `(.L_x_39) ;  /* 0xfffffffc00f08947 */ /* 0x004fea000383ffff */
[----:B------:R-:W-:Y:S05]  /*8060*/  BRA `(.L_x_127) ;  /* 0xffffffa000687947 */ /* 0x000fea000383ffff */
.L_x_43:
[----:B------:R-:W-:-:S07]  /*8070*/  MOV R0, UR4 ;  /* 0x0000000400007c02 */ /* 0x000fce0008000f00 */
.L_x_128:
[----:B-1----:R1:W2:Y:S02]  /*8080*/  SYNCS.PHASECHK.TRANS64.TRYWAIT P0, [R0+URZ], R2 ;  /* 0x00000002000075a7 */ /* 0x0022a400080011ff */
[----:B--2---:R-:W-:Y:S05]  /*8090*/  @!P0 NANOSLEEP.SYNCS 0x989680 ;  /* 0x009896800000895d */ /* 0x004fea0003900000 */
[----:B------:R-:W2:Y:S02]  /*80a0*/  @!P0 SYNCS.PHASECHK.TRANS64 P0, [R0+URZ], R2 ;  /* 0x00000002000085a7 */ /* 0x000ea400080010ff */
[----:B--2---:R-:W-:Y:S05]  /*80b0*/  @!P0 BRA `(.L_x_128) ;  /* 0xfffffffc00f08947 */ /* 0x004fea000383ffff */
[----:B------:R-:W-:Y:S05]  /*80c0*/  BRA `(.L_x_129) ;  /* 0xffffffa800107947 */ /* 0x000fea000383ffff */
.L_x_44:
[----:B------:R-:W-:-:S07]  /*80d0*/  MOV R0, UR5 ;  /* 0x0000000500007c02 */ /* 0x000fce0008000f00 */
.L_x_130:
[----:B-1----:R1:W2:Y:S02]  /*80e0*/  SYNCS.PHASECHK.TRANS64.TRYWAIT P0, [R0+URZ], R3 ;  /* 0x00000003000075a7 */ /* 0x0022a400080011ff */
[----:B--2---:R-:W-:Y:S05]  /*80f0*/  @!P0 NANOSLEEP.SYNCS 0x989680 ;  /* 0x009896800000895d */ /* 0x004fea0003900000 */
[----:B------:R-:W2:Y:S02]  /*8100*/  @!P0 SYNCS.PHASECHK.TRANS64 P0, [R0+URZ], R3 ;  /* 0x00000003000085a7 */ /* 0x000ea400080010ff */
[----:B--2---:R-:W-:Y:S05]  /*8110*/  @!P0 BRA `(.L_x_130) ;  /* 0xfffffffc00f08947 */ /* 0x004fea000383ffff */
[----:B------:R-:W-:Y:S05]  /*8120*/  BRA `(.L_x_131) ;  /* 0xffffffa8001c7947 */ /* 0x000fea000383ffff */
.L_x_45:
[----:B------:R-:W-:-:S07]  /*8130*/  MOV R0, UR5 ;  /* 0x0000000500007c02 */ /* 0x000fce0008000f00 */
.L_x_132:
[----:B-1----:R1:W2:Y:S02]  /*8140*/  SYNCS.PHASECHK.TRANS64.TRYWAIT P0, [R0+URZ], R3 ;  /* 0x00000003000075a7 */ /* 0x0022a400080011ff */
[----:B--2---:R-:W-:Y:S05]  /*8150*/  @!P0 NANOSLEEP.SYNCS 0x989680 ;  /* 0x009896800000895d */ /* 0x004fea0003900000 */
[----:B------:R-:W2:Y:S02]  /*8160*/  @!P0 SYNCS.PHASECHK.TRANS64 P0, [R0+URZ], R3 ;  /* 0x00000003000085a7 */ /* 0x000ea400080010ff */
[----:B--2---:R-:W-:Y:S05]  /*8170*/  @!P0 BRA `(.L_x_132) ;  /* 0xfffffffc00f08947 */ /* 0x004fea000383ffff */
[----:B------:R-:W-:Y:S05]  /*8180*/  BRA `(.L_x_133) ;  /* 0xffffffa800287947 */ /* 0x000fea000383ffff */
.L_x_46:
[----:B------:R-:W-:-:S07]  /*8190*/  MOV R0, UR5 ;  /* 0x0000000500007c02 */ /* 0x000fce0008000f00 */
.L_x_134:
[----:B-1----:R1:W2:Y:S02]  /*81a0*/  SYNCS.PHASECHK.TRANS64.TRYWAIT P0, [R0+URZ], R3 ;  /* 0x00000003000075a7 */ /* 0x0022a400080011ff */
[----:B--2---:R-:W-:Y:S05]  /*81b0*/  @!P0 NANOSLEEP.SYNCS 0x989680 ;  /* 0x009896800000895d */ /* 0x004fea0003900000 */
[----:B------:R-:W2:Y:S02]  /*81c0*/  @!P0 SYNCS.PHASECHK.TRANS64 P0, [R0+URZ], R3 ;  /* 0x00000003000085a7 */ /* 0x000ea400080010ff */
[----:B--2---:R-:W-:Y:S05]  /*81d0*/  @!P0 BRA `(.L_x_134) ;  /* 0xfffffffc00f08947 */ /* 0x004fea000383ffff */
[----:B------:R-:W-:Y:S05]  /*81e0*/  BRA `(.L_x_135) ;  /* 0xffffffa800347947 */ /* 0x000fea000383ffff */
.L_x_49:
[----:B-1----:R1:W2:Y:S02]  /*81f0*/  SYNCS.PHASECHK.TRANS64.TRYWAIT P0, [R2+URZ+0xe0], R4 ;  /* 0x0000e004020075a7 */ /* 0x0022a400080011ff */
[----:B--2---:R-:W-:Y:S05]  /*8200*/  @!P0 NANOSLEEP.SYNCS 0x989680 ;  /* 0x009896800000895d */ /* 0x004fea0003900000 */
[----:B------:R-:W2:Y:S02]  /*8210*/  @!P0 SYNCS.PHASECHK.TRANS64 P0, [R2+URZ+0xe0], R4 ;  /* 0x0000e004020085a7 */ /* 0x000ea400080010ff */
[----:B--2---:R-:W-:Y:S05]  /*8220*/  @!P0 BRA `(.L_x_49) ;  /* 0xfffffffc00f08947 */ /* 0x004fea000383ffff */
[----:B------:R-:W-:Y:S05]  /*8230*/  BRA `(.L_x_136) ;  /* 0xffffffa800907947 */ /* 0x000fea000383ffff */
.L_x_50:
[----:B------:R-:W-:-:S07]  /*8240*/  MOV R2, UR4 ;  /* 0x0000000400027c02 */ /* 0x000fce0008000f00 */
.L_x_137:
[----:B-1----:R1:W2:Y:S02]  /*8250*/  SYNCS.PHASECHK.TRANS64.TRYWAIT P0, [R2+URZ+0x90], R5 ;  /* 0x00009005020075a7 */ /* 0x0022a400080011ff */
[----:B--2---:R-:W-:Y:S05]  /*8260*/  @!P0 NANOSLEEP.SYNCS 0x989680 ;  /* 0x009896800000895d */ /* 0x004fea0003900000 */
[----:B------:R-:W2:Y:S02]  /*8270*/  @!P0 SYNCS.PHASECHK.TRANS64 P0, [R2+URZ+0x90], R5 ;  /* 0x00009005020085a7 */ /* 0x000ea400080010ff */
[----:B--2---:R-:W-:Y:S05]  /*8280*/  @!P0 BRA `(.L_x_137) ;  /* 0xfffffffc00f08947 */ /* 0x004fea000383ffff */
[----:B------:R-:W-:Y:S05]  /*8290*/  BRA `(.L_x_138) ;  /* 0xffffffa800a07947 */ /* 0x000fea000383ffff */
.L_x_51:
[----:B-1----:R1:W2:Y:S02]  /*82a0*/  SYNCS.PHASECHK.TRANS64.TRYWAIT P1, [R2+URZ+0x80], R4 ;  /* 0x00008004020075a7 */ /* 0x0022a400080211ff */
[----:B--2---:R-:W-:Y:S05]  /*82b0*/  @!P1 NANOSLEEP.SYNCS 0x989680 ;  /* 0x009896800000995d */ /* 0x004fea0003900000 */
[----:B------:R-:W2:Y:S02]  /*82c0*/  @!P1 SYNCS.PHASECHK.TRANS64 P1, [R2+URZ+0x80], R4 ;  /* 0x00008004020095a7 */ /* 0x000ea400080210ff */
[----:B--2---:R-:W-:Y:S05]  /*82d0*/  @!P1 BRA `(.L_x_51) ;  /* 0xfffffffc00f09947 */ /* 0x004fea000383ffff */
[----:B------:R-:W-:Y:S05]  /*82e0*/  BRA `(.L_x_139) ;  /* 0xffffffa800d07947 */ /* 0x000fea000383ffff */
.L_x_54:
[----:B------:R-:W-:-:S07]  /*82f0*/  MOV R0, UR4 ;  /* 0x0000000400007c02 */ /* 0x000fce0008000f00 */
.L_x_140:
[----:B-1----:R1:W2:Y:S02]  /*8300*/  SYNCS.PHASECHK.TRANS64.TRYWAIT P0, [R0+URZ+0x90], R2 ;  /* 0x00009002000075a7 */ /* 0x0022a400080011ff */
[----:B--2---:R-:W-:Y:S05]  /*8310*/  @!P0 NANOSLEEP.SYNCS 0x989680 ;  /* 0x009896800000895d */ /* 0x004fea0003900000 */
[----:B------:R-:W2:Y:S02]  /*8320*/  @!P0 SYNCS.PHASECHK.TRANS64 P0, [R0+URZ+0x90], R2 ;  /* 0x00009002000085a7 */ /* 0x000ea400080010ff */
[----:B--2---:R-:W-:Y:S05]  /*8330*/  @!P0 BRA `(.L_x_140) ;  /* 0xfffffffc00f08947 */ /* 0x004fea000383ffff */
[----:B------:R-:W-:Y:S05]  /*8340*/  BRA `(.L_x_53) ;  /* 0xffffffac00247947 */ /* 0x000fea000383ffff */
.L_x_63:
[----:B-1----:R-:W-:-:S04]  /*8350*/  MOV R5, UR5 ;  /* 0x0000000500057c02 */ /* 0x002fc80008000f00 */
[----:B------:R1:W2:Y:S03]  /*8360*/  SYNCS.PHASECHK.TRANS64.TRYWAIT P0, [R5+URZ+0x8], R6 ;  /* 0x00000806050075a7 */ /* 0x0002a600080011ff */
[----:B--2---:R-:W-:Y:S05]  /*8370*/  @!P0 NANOSLEEP.SYNCS 0x989680 ;  /* 0x009896800000895d */ /* 0x004fea0003900000 */
[----:B------:R-:W2:Y:S02]  /*8380*/  @!P0 SYNCS.PHASECHK.TRANS64 P0, [R5+URZ+0x8], R6 ;  /* 0x00000806050085a7 */ /* 0x000ea400080010ff */
[----:B--2---:R-:W-:Y:S05]  /*8390*/  @!P0 BRA `(.L_x_63) ;  /* 0xfffffffc00ec8947 */ /* 0x004fea000383ffff */
[----:B------:R-:W-:Y:S05]  /*83a0*/  BRA `(.L_x_62) ;  /* 0xffffffac00d87947 */ /* 0x000fea000383ffff */
.L_x_65:
[----:B------:R-:W-:Y:S01]  /*83b0*/  BSSY B0, `(.L_x_141) ;  /* 0x0000006000007945 */ /* 0x000fe20003800000 */
[----:B------:R-:W-:-:S07]  /*83c0*/  MOV R15, 0xffffffff ;  /* 0xffffffff000f7802 */ /* 0x000fce0000000f00 */
[----:B-1---5:R-:W-:Y:S05]  /*83d0*/  WARPSYNC.COLLECTIVE R15, `(.L_x_142) ;  /* 0x000000000f0c7348 */ /* 0x022fea0003c00000 */
[----:B------:R-:W-:Y:S02]  /*83e0*/  ELECT P6, UR79, PT ;  /* 0x00000000004f782f */ /* 0x000fe400038c0000 */
[----:B------:R-:W-:Y:S01]  /*83f0*/  MOV R14, UR79 ;  /* 0x0000004f000e7c02 */ /* 0x000fe20008000f00 */
[----:B-1---5:R-:W-:Y:S10]  /*8400*/  ENDCOLLECTIVE ;  /* 0x000000000000791b */ /* 0x022ff40003800000 */
.L_x_142:
[----:B------:R-:W-:Y:S05]  /*8410*/  BSYNC B0 ;  /* 0x0000000000007941 */ /* 0x000fea0003800000 */
.L_x_141:
[----:B------:R-:W-:Y:S05]  /*8420*/  BRA `(.L_x_143) ;  /* 0xffffffb000087947 */ /* 0x000fea000383ffff */
.L_x_67:
[----:B-1----:R-:W-:-:S04]  /*8430*/  MOV R0, UR5 ;  /* 0x0000000500007c02 */ /* 0x002fc80008000f00 */
[----:B------:R1:W2:Y:S03]  /*8440*/  SYNCS.PHASECHK.TRANS64.TRYWAIT P0, [R0+URZ+0x8], R4 ;  /* 0x00000804000075a7 */ /* 0x0002a600080011ff */
[----:B--2---:R-:W-:Y:S05]  /*8450*/  @!P0 NANOSLEEP.SYNCS 0x989680 ;  /* 0x009896800000895d */ /* 0x004fea0003900000 */
[----:B------:R-:W2:Y:S02]  /*8460*/  @!P0 SYNCS.PHASECHK.TRANS64 P0, [R0+URZ+0x8], R4 ;  /* 0x00000804000085a7 */ /* 0x000ea400080010ff */
[----:B--2---:R-:W-:Y:S05]  /*8470*/  @!P0 BRA `(.L_x_67) ;  /* 0xfffffffc00ec8947 */ /* 0x004fea000383ffff */
[----:B------:R-:W-:Y:S05]  /*8480*/  BRA `(.L_x_66) ;  /* 0xffffffb0000c7947 */ /* 0x000fea000383ffff */
.L_x_68:
[----:B-1----:R1:W2:Y:S02]  /*8490*/  SYNCS.PHASECHK.TRANS64.TRYWAIT P0, [R0+URZ+0x80], R4 ;  /* 0x00008004000075a7 */ /* 0x0022a400080011ff */
[----:B--2---:R-:W-:Y:S05]  /*84a0*/  @!P0 NANOSLEEP.SYNCS 0x989680 ;  /* 0x009896800000895d */ /* 0x004fea0003900000 */
[----:B------:R-:W2:Y:S02]  /*84b0*/  @!P0 SYNCS.PHASECHK.TRANS64 P0, [R0+URZ+0x80], R4 ;  /* 0x00008004000085a7 */ /* 0x000ea400080010ff */
[----:B--2---:R-:W-:Y:S05]  /*84c0*/  @!P0 BRA `(.L_x_68) ;  /* 0xfffffffc00f08947 */ /* 0x004fea000383ffff */
[----:B------:R-:W-:Y:S05]  /*84d0*/  BRA `(.L_x_144) ;  /* 0xffffffb000e07947 */ /* 0x000fea000383ffff */
.L_x_70:
[----:B------:R-:W-:-:S07]  /*84e0*/  MOV R0, UR19 ;  /* 0x0000001300007c02 */ /* 0x000fce0008000f00 */
.L_x_145:
[----:B-1----:R1:W2:Y:S02]  /*84f0*/  SYNCS.PHASECHK.TRANS64.TRYWAIT P0, [R0+URZ+0xc0], R4 ;  /* 0x0000c004000075a7 */ /* 0x0022a400080011ff */
[----:B--2---:R-:W-:Y:S05]  /*8500*/  @!P0 NANOSLEEP.SYNCS 0x989680 ;  /* 0x009896800000895d */ /* 0x004fea0003900000 */
[----:B------:R-:W2:Y:S02]  /*8510*/  @!P0 SYNCS.PHASECHK.TRANS64 P0, [R0+URZ+0xc0], R4 ;  /* 0x0000c004000085a7 */ /* 0x000ea400080010ff */
[----:B--2---:R-:W-:Y:S05]  /*8520*/  @!P0 BRA `(.L_x_145) ;  /* 0xfffffffc00f08947 */ /* 0x004fea000383ffff */
[----:B------:R-:W-:Y:S05]  /*8530*/  BRA `(.L_x_146) ;  /* 0xffffffb400287947 */ /* 0x000fea000383ffff */
.L_x_73:
[----:B------:R-:W-:Y:S07]  /*8540*/  MOV R0, UR6 ;  /* 0x0000000600007c02 */ /* 0x000fee0008000f00 */
.L_x_147:
[----:B-1----:R1:W2:Y:S02]  /*8550*/  SYNCS.PHASECHK.TRANS64.TRYWAIT P0, [R0+URZ], R4 ;  /* 0x00000004000075a7 */ /* 0x0022a400080011ff */
[----:B--2---:R-:W-:Y:S05]  /*8560*/  @!P0 NANOSLEEP.SYNCS 0x989680 ;  /* 0x009896800000895d */ /* 0x004fea0003900000 */
[----:B------:R-:W2:Y:S02]  /*8570*/  @!P0 SYNCS.PHASECHK.TRANS64 P0, [R0+URZ], R4 ;  /* 0x00000004000085a7 */ /* 0x000ea400080010ff */
[----:B--2---:R-:W-:Y:S05]  /*8580*/  @!P0 BRA `(.L_x_147) ;  /* 0xfffffffc00f08947 */ /* 0x004fea000383ffff */
[----:B------:R-:W-:Y:S05]  /*8590*/  BRA `(.L_x_72) ;  /* 0xffffffb400407947 */ /* 0x000fea000383ffff */
.L_x_77:
[----:B-1----:R-:W-:-:S07]  /*85a0*/  MOV R0, UR4 ;  /* 0x0000000400007c02 */ /* 0x002fce0008000f00 */
.L_x_148:
[----:B-1----:R1:W2:Y:S02]  /*85b0*/  SYNCS.PHASECHK.TRANS64.TRYWAIT P0, [R0+URZ], R2 ;  /* 0x00000002000075a7 */ /* 0x0022a400080011ff */
[----:B--2---:R-:W-:Y:S05]  /*85c0*/  @!P0 NANOSLEEP.SYNCS 0x989680 ;  /* 0x009896800000895d */ /* 0x004fea0003900000 */
[----:B------:R-:W2:Y:S02]  /*85d0*/  @!P0 SYNCS.PHASECHK.TRANS64 P0, [R0+URZ], R2 ;  /* 0x00000002000085a7 */ /* 0x000ea400080010ff */
[----:B--2---:R-:W-:Y:S05]  /*85e0*/  @!P0 BRA `(.L_x_148) ;  /* 0xfffffffc00f08947 */ /* 0x004fea000383ffff */
[----:B------:R-:W-:Y:S05]  /*85f0*/  BRA `(.L_x_149) ;  /* 0xffffffb400f87947 */ /* 0x000fea000383ffff */
.L_x_78:
[----:B------:R-:W-:-:S07]  /*8600*/  MOV R0, UR5 ;  /* 0x0000000500007c02 */ /* 0x000fce0008000f00 */
.L_x_150:
[----:B-1----:R1:W2:Y:S02]  /*8610*/  SYNCS.PHASECHK.TRANS64.TRYWAIT P0, [R0+URZ], R3 ;  /* 0x00000003000075a7 */ /* 0x0022a400080011ff */
[----:B--2---:R-:W-:Y:S05]  /*8620*/  @!P0 NANOSLEEP.SYNCS 0x989680 ;  /* 0x009896800000895d */ /* 0x004fea0003900000 */
[----:B------:R-:W2:Y:S02]  /*8630*/  @!P0 SYNCS.PHASECHK.TRANS64 P0, [R0+URZ], R3 ;  /* 0x00000003000085a7 */ /* 0x000ea400080010ff */
[----:B--2---:R-:W-:Y:S05]  /*8640*/  @!P0 BRA `(.L_x_150) ;  /* 0xfffffffc00f08947 */ /* 0x004fea000383ffff */
[----:B------:R-:W-:Y:S05]  /*8650*/  BRA `(.L_x_151) ;  /* 0xffffffb800047947 */ /* 0x000fea000383ffff */
.L_x_79:
[----:B------:R-:W-:-:S07]  /*8660*/  MOV R0, UR5 ;  /* 0x0000000500007c02 */ /* 0x000fce0008000f00 */
.L_x_152:
[----:B-1----:R1:W2:Y:S02]  /*8670*/  SYNCS.PHASECHK.TRANS64.TRYWAIT P0, [R0+URZ], R3 ;  /* 0x00000003000075a7 */ /* 0x0022a400080011ff */
[----:B--2---:R-:W-:Y:S05]  /*8680*/  @!P0 NANOSLEEP.SYNCS 0x989680 ;  /* 0x009896800000895d */ /* 0x004fea0003900000 */
[----:B------:R-:W2:Y:S02]  /*8690*/  @!P0 SYNCS.PHASECHK.TRANS64 P0, [R0+URZ], R3 ;  /* 0x00000003000085a7 */ /* 0x000ea400080010ff */
[----:B--2---:R-:W-:Y:S05]  /*86a0*/  @!P0 BRA `(.L_x_152) ;  /* 0xfffffffc00f08947 */ /* 0x004fea000383ffff */
[----:B------:R-:W-:Y:S05]  /*86b0*/  BRA `(.L_x_153) ;  /* 0xffffffb800107947 */ /* 0x000fea000383ffff */
.L_x_82:
[----:B------:R-:W-:-:S07]  /*86c0*/  MOV R0, UR13 ;  /* 0x0000000d00007c02 */ /* 0x000fce0008000f00 */
.L_x_154:
[----:B-1----:R1:W2:Y:S02]  /*86d0*/  SYNCS.PHASECHK.TRANS64.TRYWAIT P1, [R0+URZ+0x100], R2 ;  /* 0x00010002000075a7 */ /* 0x0022a400080211ff */
[----:B--2---:R-:W-:Y:S05]  /*86e0*/  @!P1 NANOSLEEP.SYNCS 0x989680 ;  /* 0x009896800000995d */ /* 0x004fea0003900000 */
[----:B------:R-:W2:Y:S02]  /*86f0*/  @!P1 SYNCS.PHASECHK.TRANS64 P1, [R0+URZ+0x100], R2 ;  /* 0x00010002000095a7 */ /* 0x000ea400080210ff */
[----:B--2---:R-:W-:Y:S05]  /*8700*/  @!P1 BRA `(.L_x_154) ;  /* 0xfffffffc00f09947 */ /* 0x004fea000383ffff */
[----:B------:R-:W-:Y:S05]  /*8710*/  BRA `(.L_x_155) ;  /* 0xffffffb8005c7947 */ /* 0x000fea000383ffff */
.L_x_87:
[----:B--2---:R2:W3:Y:S02]  /*8720*/  SYNCS.PHASECHK.TRANS64.TRYWAIT P0, [R12+URZ+0x80], R0 ;  /* 0x000080000c0075a7 */ /* 0x0044e400080011ff */
[----:B---3--:R-:W-:Y:S05]  /*8730*/  @!P0 NANOSLEEP.SYNCS 0x989680 ;  /* 0x009896800000895d */ /* 0x008fea0003900000 */
[----:B------:R-:W3:Y:S02]  /*8740*/  @!P0 SYNCS.PHASECHK.TRANS64 P0, [R12+URZ+0x80], R0 ;  /* 0x000080000c0085a7 */ /* 0x000ee400080010ff */
[----:B---3--:R-:W-:Y:S05]  /*8750*/  @!P0 BRA `(.L_x_87) ;  /* 0xfffffffc00f08947 */ /* 0x008fea000383ffff */
[----:B------:R-:W-:Y:S05]  /*8760*/  BRA `(.L_x_156) ;  /* 0xffffffbc007c7947 */ /* 0x000fea000383ffff */
.L_x_90:
[----:B-1----:R-:W-:Y:S07]  /*8770*/  MOV R0, UR21 ;  /* 0x0000001500007c02 */ /* 0x002fee0008000f00 */
.L_x_157:
[----:B-1----:R1:W2:Y:S02]  /*8780*/  SYNCS.PHASECHK.TRANS64.TRYWAIT P2, [R0+URZ+0x78], R6 ;  /* 0x00007806000075a7 */ /* 0x0022a400080411ff */
[----:B--2---:R-:W-:Y:S05]  /*8790*/  @!P2 NANOSLEEP.SYNCS 0x989680 ;  /* 0x009896800000a95d */ /* 0x004fea0003900000 */
[----:B------:R-:W2:Y:S02]  /*87a0*/  @!P2 SYNCS.PHASECHK.TRANS64 P2, [R0+URZ+0x78], R6 ;  /* 0x000078060000a5a7 */ /* 0x000ea400080410ff */
[----:B--2---:R-:W-:Y:S05]  /*87b0*/  @!P2 BRA `(.L_x_157) ;  /* 0xfffffffc00f0a947 */ /* 0x004fea000383ffff */
[----:B------:R-:W-:Y:S05]  /*87c0*/  BRA `(.L_x_89) ;  /* 0xffffffc000e47947 */ /* 0x000fea000383ffff */
.L_x_93:
[----:B------:R-:W-:Y:S07]  /*87d0*/  MOV R0, UR21 ;  /* 0x0000001500007c02 */ /* 0x000fee0008000f00 */
.L_x_158:
[----:B-1----:R1:W2:Y:S02]  /*87e0*/  SYNCS.PHASECHK.TRANS64.TRYWAIT P0, [R0+URZ+0x60], R9 ;  /* 0x00006009000075a7 */ /* 0x0022a400080011ff */
[----:B--2---:R-:W-:Y:S05]  /*87f0*/  @!P0 NANOSLEEP.SYNCS 0x989680 ;  /* 0x009896800000895d */ /* 0x004fea0003900000 */
[----:B------:R-:W2:Y:S02]  /*8800*/  @!P0 SYNCS.PHASECHK.TRANS64 P0, [R0+URZ+0x60], R9 ;  /* 0x00006009000085a7 */ /* 0x000ea400080010ff */
[----:B--2---:R-:W-:Y:S05]  /*8810*/  @!P0 BRA `(.L_x_158) ;  /* 0xfffffffc00f08947 */ /* 0x004fea000383ffff */
[----:B------:R-:W-:Y:S05]  /*8820*/  BRA `(.L_x_159) ;  /* 0xffffffc400407947 */ /* 0x000fea000383ffff */
.L_x_94:
[----:B------:R-:W-:Y:S07]  /*8830*/  MOV R0, UR21 ;  /* 0x0000001500007c02 */ /* 0x000fee0008000f00 */
.L_x_160:
[----:B-1----:R1:W2:Y:S02]  /*8840*/  SYNCS.PHASECHK.TRANS64.TRYWAIT P0, [R0+URZ+0x68], R9 ;  /* 0x00006809000075a7 */ /* 0x0022a400080011ff */
[----:B--2---:R-:W-:Y:S05]  /*8850*/  @!P0 NANOSLEEP.SYNCS 0x989680 ;  /* 0x009896800000895d */ /* 0x004fea0003900000 */
[----:B------:R-:W2:Y:S02]  /*8860*/  @!P0 SYNCS.PHASECHK.TRANS64 P0, [R0+URZ+0x68], R9 ;  /* 0x00006809000085a7 */ /* 0x000ea400080010ff */
[----:B--2---:R-:W-:Y:S05]  /*8870*/  @!P0 BRA `(.L_x_160) ;  /* 0xfffffffc00f08947 */ /* 0x004fea000383ffff */
[----:B------:R-:W-:Y:S05]  /*8880*/  BRA `(.L_x_161) ;  /* 0xffffffc400987947 */ /* 0x000fea000383ffff */
.L_x_96:
[----:B------:R-:W-:-:S07]  /*8890*/  MOV R0, UR21 ;  /* 0x0000001500007c02 */ /* 0x000fce0008000f00 */
.L_x_162:
[----:B-1----:R1:W3:Y:S02]  /*88a0*/  SYNCS.PHASECHK.TRANS64.TRYWAIT P0, [R0+URZ+0x60], R2 ;  /* 0x00006002000075a7 */ /* 0x0022e400080011ff */
[----:B---3--:R-:W-:Y:S05]  /*88b0*/  @!P0 NANOSLEEP.SYNCS 0x989680 ;  /* 0x009896800000895d */ /* 0x008fea0003900000 */
[----:B------:R-:W3:Y:S02]  /*88c0*/  @!P0 SYNCS.PHASECHK.TRANS64 P0, [R0+URZ+0x60], R2 ;  /* 0x00006002000085a7 */ /* 0x000ee400080010ff */
[----:B---3--:R-:W-:Y:S05]  /*88d0*/  @!P0 BRA `(.L_x_162) ;  /* 0xfffffffc00f08947 */ /* 0x008fea000383ffff */
[----:B------:R-:W-:Y:S05]  /*88e0*/  BRA `(.L_x_163) ;  /* 0xffffffc800247947 */ /* 0x000fea000383ffff */
.L_x_98:
[----:B-1----:R1:W2:Y:S02]  /*88f0*/  SYNCS.PHASECHK.TRANS64.TRYWAIT P0, [R3+URZ+0x80], R0 ;  /* 0x00008000030075a7 */ /* 0x0022a400080011ff */
[----:B--2---:R-:W-:Y:S05]  /*8900*/  @!P0 NANOSLEEP.SYNCS 0x989680 ;  /* 0x009896800000895d */ /* 0x004fea0003900000 */
[----:B------:R-:W2:Y:S02]  /*8910*/  @!P0 SYNCS.PHASECHK.TRANS64 P0, [R3+URZ+0x80], R0 ;  /* 0x00008000030085a7 */ /* 0x000ea400080010ff */
[----:B--2---:R-:W-:Y:S05]  /*8920*/  @!P0 BRA `(.L_x_98) ;  /* 0xfffffffc00f08947 */ /* 0x004fea000383ffff */
[----:B------:R-:W-:Y:S05]  /*8930*/  BRA `(.L_x_164) ;  /* 0xffffffc800e07947 */ /* 0x000fea000383ffff */
.L_x_109:
[----:B-1----:R1:W2:Y:S02]  /*8940*/  SYNCS.PHASECHK.TRANS64.TRYWAIT P1, [R4+URZ+0x50], R0 ;  /* 0x00005000040075a7 */ /* 0x0022a400080211ff */
[----:B--2---:R-:W-:Y:S05]  /*8950*/  @!P1 NANOSLEEP.SYNCS 0x989680 ;  /* 0x009896800000995d */ /* 0x004fea0003900000 */
[----:B------:R-:W2:Y:S02]  /*8960*/  @!P1 SYNCS.PHASECHK.TRANS64 P1, [R4+URZ+0x50], R0 ;  /* 0x00005000040095a7 */ /* 0x000ea400080210ff */
[----:B--2---:R-:W-:Y:S05]  /*8970*/  @!P1 BRA `(.L_x_109) ;  /* 0xfffffffc00f09947 */ /* 0x004fea000383ffff */
[----:B------:R-:W-:Y:S05]  /*8980*/  BRA `(.L_x_108) ;  /* 0xffffffd800487947 */ /* 0x000fea000383ffff */
.L_x_111:
[----:B-1----:R1:W2:Y:S02]  /*8990*/  SYNCS.PHASECHK.TRANS64.TRYWAIT P0, [R80+URZ+0xa0], R5 ;  /* 0x0000a005500075a7 */ /* 0x0022a400080011ff */
[----:B--2---:R-:W-:Y:S05]  /*89a0*/  @!P0 NANOSLEEP.SYNCS 0x989680 ;  /* 0x009896800000895d */ /* 0x004fea0003900000 */
[----:B------:R-:W2:Y:S02]  /*89b0*/  @!P0 SYNCS.PHASECHK.TRANS64 P0, [R80+URZ+0xa0], R5 ;  /* 0x0000a005500085a7 */ /* 0x000ea400080010ff */
[----:B--2---:R-:W-:Y:S05]  /*89c0*/  @!P0 BRA `(.L_x_111) ;  /* 0xfffffffc00f08947 */ /* 0x004fea000383ffff */
[----:B------:R-:W-:Y:S05]  /*89d0*/  BRA `(.L_x_110) ;  /* 0xffffffd8009c7947 */ /* 0x000fea000383ffff */
.L_x_119:
[----:B--2---:R2:W3:Y:S02]  /*89e0*/  SYNCS.PHASECHK.TRANS64.TRYWAIT P0, [R3+URZ+0x50], R0 ;  /* 0x00005000030075a7 */ /* 0x0044e400080011ff */
[----:B---3--:R-:W-:Y:S05]  /*89f0*/  @!P0 NANOSLEEP.SYNCS 0x989680 ;  /* 0x009896800000895d */ /* 0x008fea0003900000 */
[----:B------:R-:W3:Y:S02]  /*8a00*/  @!P0 SYNCS.PHASECHK.TRANS64 P0, [R3+URZ+0x50], R0 ;  /* 0x00005000030085a7 */ /* 0x000ee400080010ff */
[----:B---3--:R-:W-:Y:S05]  /*8a10*/  @!P0 BRA `(.L_x_119) ;  /* 0xfffffffc00f08947 */ /* 0x008fea000383ffff */
[----:B------:R-:W-:Y:S05]  /*8a20*/  BRA `(.L_x_118) ;  /* 0xffffffe400a87947 */ /* 0x000fea000383ffff */
        .weak           $__internal_0_$__cuda_sm10x_tcgen05_guardrail_trap_col_being_dealloced_not_returned_by_alloc
        .type           $__internal_0_$__cuda_sm10x_tcgen05_guardrail_trap_col_being_dealloced_not_returned_by_alloc,@function
        .size           $__internal_0_$__cuda_sm10x_tcgen05_guardrail_trap_col_being_dealloced_not_returned_by_alloc,($__internal_1_$__cuda_sm10x_tcgen05_guardrail_trap_phase_invalid_during_alloc - $__internal_0_$__cuda_sm10x_tcgen05_guardrail_trap_col_being_dealloced_not_returned_by_alloc)
$__internal_0_$__cuda_sm10x_tcgen05_guardrail_trap_col_being_dealloced_not_returned_by_alloc:
[----:B------:R-:W-:Y:S05]  /*8a30*/  BPT.TRAP 0x1 ;  /* 0x000000040000795c */ /* 0x000fea0000300000 */
[----:B------:R-:W-:-:S04]  /*8a40*/  HFMA2 R3, -RZ, RZ, 0, 0 ;  /* 0x00000000ff037431 */ /* 0x000fc800000001ff */
[----:B------:R-:W-:Y:S05]  /*8a50*/  RET.REL.NODEC R2 `(_ZN7cutlass13device_kernelINS_4gemm6kernel13GemmUniversalIN4cute5tupleIJiiiiEEENS1_10collective13CollectiveMmaINS1_35MainloopSm100TmaUmmaWarpSpecializedILi5ELi2ELi4ENS5_IJNS4_1CILi2EEESB_NSA_ILi1EEEEEEEENS5_IJNSA_ILi128EEESF_NSA_ILi32EEEEEEaNS5_IJlSC_lEEEaSI_NS4_8TiledMMAINS4_8MMA_AtomIJNS4_21SM100_MMA_S8_2x1SM_SSIaaiLi128ELi128ELNS4_4UMMA5MajorE0ELSN_0ELNSM_8SaturateE0EEEEEENS4_6LayoutINS5_IJSC_SC_SC_EEENS5_IJNSA_ILi0EEEST_ST_EEEEENS5_IJNS4_10UnderscoreESW_SW_EEEEENS4_28SM100_TMA_2SM_LOAD_MULTICASTENS4_14ComposedLayoutINS4_7SwizzleILi1ELi4ELi3EEENS4_18smem_ptr_flag_bitsILi8EEENSR_INS5_IJNSA_ILi8EEESG_EEENS5_IJSG_SC_EEEEEEEvNS4_8identityENS4_18SM100_TMA_2SM_LOADES19_vS1A_EENS_8epilogue10collective18CollectiveEpilogueINS1D_23Sm100TmaWarpSpecializedILi2ELi2ELi32ELb0ELb0EEEJNS5_IJNSA_ILi64EEESF_SG_EEENS5_IJNSR_IS1I_SC_EENSR_INS5_IJSG_SB_EEENS5_IJSC_S1I_EEEEEEEEaSI_aSI_NS1D_6fusion15FusionCallbacksIS1H_NS1P_17LinearCombinationIaiaiLNS_15FloatRoundStyleE2EEES1J_S1O_JEEENS4_5SM1004TMEM4LOAD26SM100_TMEM_LOAD_32dp32b32xENS4_13SM90_TMA_LOADES19_NS4_39AutoVectorizingCopyWithAssumedAlignmentILi128EEENS4_14SM90_TMA_STOREES19_S21_S21_EEEvvEEEEvNT_6ParamsE) ;  /* 0xffffff7402687950 */ /* 0x000fea0003c3ffff */
        .weak           $__internal_1_$__cuda_sm10x_tcgen05_guardrail_trap_phase_invalid_during_alloc
        .type           $__internal_1_$__cuda_sm10x_tcgen05_guardrail_trap_phase_invalid_during_alloc,@function
        .size           $__internal_1_$__cuda_sm10x_tcgen05_guardrail_trap_phase_invalid_during_alloc,($__internal_2_$__cuda_sm10x_tcgen05_guardrail_trap_unallocated_columns_being_dealloced - $__internal_1_$__cuda_sm10x_tcgen05_guardrail_trap_phase_invalid_during_alloc)
$__internal_1_$__cuda_sm10x_tcgen05_guardrail_trap_phase_invalid_during_alloc:
[----:B------:R-:W-:Y:S05]  /*8a60*/  BPT.TRAP 0x1 ;  /* 0x000000040000795c */ /* 0x000fea0000300000 */
[----:B------:R-:W-:-:S04]  /*8a70*/  MOV R5, 0x0 ;  /* 0x0000000000057802 */ /* 0x000fc80000000f00 */
[----:B------:R-:W-:Y:S05]  /*8a80*/  RET.REL.NODEC R4 `(_ZN7cutlass13device_kernelINS_4gemm6kernel13GemmUniversalIN4cute5tupleIJiiiiEEENS1_10collective13CollectiveMmaINS1_35MainloopSm100TmaUmmaWarpSpecializedILi5ELi2ELi4ENS5_IJNS4_1CILi2EEESB_NSA_ILi1EEEEEEEENS5_IJNSA_ILi128EEESF_NSA_ILi32EEEEEEaNS5_IJlSC_lEEEaSI_NS4_8TiledMMAINS4_8MMA_AtomIJNS4_21SM100_MMA_S8_2x1SM_SSIaaiLi128ELi128ELNS4_4UMMA5MajorE0ELSN_0ELNSM_8SaturateE0EEEEEENS4_6LayoutINS5_IJSC_SC_SC_EEENS5_IJNSA_ILi0EEEST_ST_EEEEENS5_IJNS4_10UnderscoreESW_SW_EEEEENS4_28SM100_TMA_2SM_LOAD_MULTICASTENS4_14ComposedLayoutINS4_7SwizzleILi1ELi4ELi3EEENS4_18smem_ptr_flag_bitsILi8EEENSR_INS5_IJNSA_ILi8EEESG_EEENS5_IJSG_SC_EEEEEEEvNS4_8identityENS4_18SM100_TMA_2SM_LOADES19_vS1A_EENS_8epilogue10collective18CollectiveEpilogueINS1D_23Sm100TmaWarpSpecializedILi2ELi2ELi32ELb0ELb0EEEJNS5_IJNSA_ILi64EEESF_SG_EEENS5_IJNSR_IS1I_SC_EENSR_INS5_IJSG_SB_EEENS5_IJSC_S1I_EEEEEEEEaSI_aSI_NS1D_6fusion15FusionCallbacksIS1H_NS1P_17LinearCombinationIaiaiLNS_15FloatRoundStyleE2EEES1J_S1O_JEEENS4_5SM1004TMEM4LOAD26SM100_TMEM_LOAD_32dp32b32xENS4_13SM90_TMA_LOADES19_NS4_39AutoVectorizingCopyWithAssumedAlignmentILi128EEENS4_14SM90_TMA_STOREES19_S21_S21_EEEvvEEEEvNT_6ParamsE) ;  /* 0xffffff74045c7950 */ /* 0x000fea0003c3ffff */
        .weak           $__internal_2_$__cuda_sm10x_tcgen05_guardrail_trap_unallocated_columns_being_dealloced
        .type           $__internal_2_$__cuda_sm10x_tcgen05_guardrail_trap_unallocated_columns_being_dealloced,@function
        .size           $__internal_2_$__cuda_sm10x_tcgen05_guardrail_trap_unallocated_columns_being_dealloced,(.L_x_166 - $__internal_2_$__cuda_sm10x_tcgen05_guardrail_trap_unallocated_columns_being_dealloced)
$__internal_2_$__cuda_sm10x_tcgen05_guardrail_trap_unallocated_columns_being_dealloced:
[----:B------:R-:W-:Y:S05]  /*8a90*/  BPT.TRAP 0x1 ;  /* 0x000000040000795c */ /* 0x000fea0000300000 */
[----:B------:R-:W-:-:S04]  /*8aa0*/  HFMA2 R3, -RZ, RZ, 0, 0 ;  /* 0x00000000ff037431 */ /* 0x000fc800000001ff */
[----:B------:R-:W-:Y:S05]  /*8ab0*/  RET.REL.NODEC R2 `(_ZN7cutlass13device_kernelINS_4gemm6kernel13GemmUniversalIN4cute5tupleIJiiiiEEENS1_10collective13CollectiveMmaINS1_35MainloopSm100TmaUmmaWarpSpecializedILi5ELi2ELi4ENS5_IJNS4_1CILi2EEESB_NSA_ILi1EEEEEEEENS5_IJNSA_ILi128EEESF_NSA_ILi32EEEEEEaNS5_IJlSC_lEEEaSI_NS4_8TiledMMAINS4_8MMA_AtomIJNS4_21SM100_MMA_S8_2x1SM_SSIaaiLi128ELi128ELNS4_4UMMA5MajorE0ELSN_0ELNSM_8SaturateE0EEEEEENS4_6LayoutINS5_IJSC_SC_SC_EEENS5_IJNSA_ILi0EEEST_ST_EEEEENS5_IJNS4_10UnderscoreESW_SW_EEEEENS4_28SM100_TMA_2SM_LOAD_MULTICASTENS4_14ComposedLayoutINS4_7SwizzleILi1ELi4ELi3EEENS4_18smem_ptr_flag_bitsILi8EEENSR_INS5_IJNSA_ILi8EEESG_EEENS5_IJSG_SC_EEEEEEEvNS4_8identityENS4_18SM100_TMA_2SM_LOADES19_vS1A_EENS_8epilogue10collective18CollectiveEpilogueINS1D_23Sm100TmaWarpSpecializedILi2ELi2ELi32ELb0ELb0EEEJNS5_IJNSA_ILi64EEESF_SG_EEENS5_IJNSR_IS1I_SC_EENSR_INS5_IJSG_SB_EEENS5_IJSC_S1I_EEEEEEEEaSI_aSI_NS1D_6fusion15FusionCallbacksIS1H_NS1P_17LinearCombinationIaiaiLNS_15FloatRoundStyleE2EEES1J_S1O_JEEENS4_5SM1004TMEM4LOAD26SM100_TMEM_LOAD_32dp32b32xENS4_13SM90_TMA_LOADES19_NS4_39AutoVectorizingCopyWithAssumedAlignmentILi128EEENS4_14SM90_TMA_STOREES19_S21_S21_EEEvvEEEEvNT_6ParamsE) ;  /* 0xffffff7402507950 */ /* 0x000fea0003c3ffff */
.L_x_165:
[----:B------:R-:W-:-:S00]  /*8ac0*/  BRA `(.L_x_165) ;  /* 0xfffffffc00fc7947 */ /* 0x000fc0000383ffff */
[----:B------:R-:W-:-:S00]  /*8ad0*/  NOP ;  /* 0x0000000000007918 */ /* 0x000fc00000000000 */
        /* <DEDUP_REMOVED lines=10> */
.L_x_166:


//--------------------- .nv.global.init           --------------------------
	.section	.nv.global.init,"aw",@progbits
.nv.global.init:
	.type		$str$27,@object
	.size		$str$27,($str$28 - $str$27)
$str$27:
        /*0000*/ 	.byte	0x28, 0x61, 0x64, 0x64, 0x72, 0x65, 0x73, 0x73, 0x20, 0x26, 0x20, 0x6d, 0x61, 0x73, 0x6b, 0x29
        /*0010*/ 	.byte	0x20, 0x3d, 0x3d, 0x20, 0x30, 0x00
	.type		$str$28,@object
	.size		$str$28,($str$26 - $str$28)
$str$28:
        /*0016*/ 	.byte	0x2f, 0x74, 0x6d, 0x70, 0x2f, 0x63, 0x75, 0x74, 0x6c, 0x61, 0x73, 0x73, 0x5f, 0x73, 0x77, 0x65
        /*0026*/ 	.byte	0x65, 0x70, 0x5f, 0x73, 0x72, 0x63, 0x2f, 0x69, 0x6e, 0x63, 0x6c, 0x75, 0x64, 0x65, 0x2f, 0x63
        /*0036*/ 	.byte	0x75, 0x74, 0x65, 0x2f, 0x70, 0x6f, 0x69, 0x6e, 0x74, 0x65, 0x72, 0x5f, 0x66, 0x6c, 0x61, 0x67
        /*0046*/ 	.byte	0x67, 0x65, 0x64, 0x2e, 0x68, 0x70, 0x70, 0x00
	.type		$str$26,@object
	.size		$str$26,($str$25 - $str$26)
$str$26:
        /*004e*/ 	.byte	0x2f, 0x74, 0x6d, 0x70, 0x2f, 0x63, 0x75, 0x74, 0x6c, 0x61, 0x73, 0x73, 0x5f, 0x73, 0x77, 0x65
        /*005e*/ 	.byte	0x65, 0x70, 0x5f, 0x73, 0x72, 0x63, 0x2f, 0x69, 0x6e, 0x63, 0x6c, 0x75, 0x64, 0x65, 0x2f, 0x63
        /*006e*/ 	.byte	0x75, 0x74, 0x65, 0x2f, 0x61, 0x74, 0x6f, 0x6d, 0x2f, 0x63, 0x6f, 0x70, 0x79, 0x5f, 0x74, 0x72
        /*007e*/ 	.byte	0x61, 0x69, 0x74, 0x73, 0x5f, 0x73, 0x6d, 0x31, 0x30, 0x30, 0x2e, 0x68, 0x70, 0x70, 0x00
	.type		$str$25,@object
	.size		$str$25,(__unnamed_1 - $str$25)
$str$25:
        /*008d*/ 	.byte	0x28, 0x28, 0x75, 0x69, 0x6e, 0x74, 0x33, 0x32, 0x5f, 0x74, 0x28, 0x74, 0x68, 0x72, 0x65, 0x61
        /*009d*/ 	.byte	0x64, 0x49, 0x64, 0x78, 0x2e, 0x78, 0x29, 0x20, 0x2f, 0x20, 0x33, 0x32, 0x29, 0x20, 0x25, 0x20
        /*00ad*/ 	.byte	0x34, 0x29, 0x20, 0x3d, 0x3d, 0x20, 0x28, 0x28, 0x28, 0x74, 0x6d, 0x65, 0x6d, 0x5f, 0x61, 0x64
        /*00bd*/ 	.byte	0x64, 0x72, 0x20, 0x3e, 0x3e, 0x20, 0x31, 0x36, 0x29, 0x20, 0x2f, 0x20, 0x33, 0x32, 0x29, 0x20
        /*00cd*/ 	.byte	0x25, 0x20, 0x34, 0x29, 0x00
	.type		__unnamed_1,@object
	.size		__unnamed_1,(__unnamed_2 - __unnamed_1)
__unnamed_1:
        /*00d2*/ 	.byte	0x61, 0x75, 0x74, 0x6f, 0x20, 0x63, 0x75, 0x74, 0x65, 0x3a, 0x3a, 0x61, 0x73, 0x5f, 0x70, 0x6f
        /* <DEDUP_REMOVED lines=24> */
        /*0262*/ 	.byte	0x3e, 0x3e, 0x5d, 0x00
	.type		__unnamed_2,@object
	.size		__unnamed_2,(.L_2 - __unnamed_2)
__unnamed_2:
        /* <DEDUP_REMOVED lines=41> */
.L_2:


//--------------------- .nv.shared._ZN7cutlass13device_kernelINS_4gemm6kernel13GemmUniversalIN4cute5tupleIJiiiiEEENS1_10collective13CollectiveMmaINS1_35MainloopSm100TmaUmmaWarpSpecializedILi5ELi2ELi4ENS5_IJNS4_1CILi2EEESB_NSA_ILi1EEEEEEEENS5_IJNSA_ILi128EEESF_NSA_ILi32EEEEEEaNS5_IJlSC_lEEEaSI_NS4_8TiledMMAINS4_8MMA_AtomIJNS4_21SM100_MMA_S8_2x1SM_SSIaaiLi128ELi128ELNS4_4UMMA5MajorE0ELSN_0ELNSM_8SaturateE0EEEEEENS4_6LayoutINS5_IJSC_SC_SC_EEENS5_IJNSA_ILi0EEEST_ST_EEEEENS5_IJNS4_10UnderscoreESW_SW_EEEEENS4_28SM100_TMA_2SM_LOAD_MULTICASTENS4_14ComposedLayoutINS4_7SwizzleILi1ELi4ELi3EEENS4_18smem_ptr_flag_bitsILi8EEENSR_INS5_IJNSA_ILi8EEESG_EEENS5_IJSG_SC_EEEEEEEvNS4_8identityENS4_18SM100_TMA_2SM_LOADES19_vS1A_EENS_8epilogue10collective18CollectiveEpilogueINS1D_23Sm100TmaWarpSpecializedILi2ELi2ELi32ELb0ELb0EEEJNS5_IJNSA_ILi64EEESF_SG_EEENS5_IJNSR_IS1I_SC_EENSR_INS5_IJSG_SB_EEENS5_IJSC_S1I_EEEEEEEEaSI_aSI_NS1D_6fusion15FusionCallbacksIS1H_NS1P_17LinearCombinationIaiaiLNS_15FloatRoundStyleE2EEES1J_S1O_JEEENS4_5SM1004TMEM4LOAD26SM100_TMEM_LOAD_32dp32b32xENS4_13SM90_TMA_LOADES19_NS4_39AutoVectorizingCopyWithAssumedAlignmentILi128EEENS4_14SM90_TMA_STOREES19_S21_S21_EEEvvEEEEvNT_6ParamsE --------------------------
	.section	.nv.shared._ZN7cutlass13device_kernelINS_4gemm6kernel13GemmUniversalIN4cute5tupleIJiiiiEEENS1_10collective13CollectiveMmaINS1_35MainloopSm100TmaUmmaWarpSpecializedILi5ELi2ELi4ENS5_IJNS4_1CILi2EEESB_NSA_ILi1EEEEEEEENS5_IJNSA_ILi128EEESF_NSA_ILi32EEEEEEaNS5_IJlSC_lEEEaSI_NS4_8TiledMMAINS4_8MMA_AtomIJNS4_21SM100_MMA_S8_2x1SM_SSIaaiLi128ELi128ELNS4_4UMMA5MajorE0ELSN_0ELNSM_8SaturateE0EEEEEENS4_6LayoutINS5_IJSC_SC_SC_EEENS5_IJNSA_ILi0EEEST_ST_EEEEENS5_IJNS4_10UnderscoreESW_SW_EEEEENS4_28SM100_TMA_2SM_LOAD_MULTICASTENS4_14ComposedLayoutINS4_7SwizzleILi1ELi4ELi3EEENS4_18smem_ptr_flag_bitsILi8EEENSR_INS5_IJNSA_ILi8EEESG_EEENS5_IJSG_SC_EEEEEEEvNS4_8identityENS4_18SM100_TMA_2SM_LOADES19_vS1A_EENS_8epilogue10collective18CollectiveEpilogueINS1D_23Sm100TmaWarpSpecializedILi2ELi2ELi32ELb0ELb0EEEJNS5_IJNSA_ILi64EEESF_SG_EEENS5_IJNSR_IS1I_SC_EENSR_INS5_IJSG_SB_EEENS5_IJSC_S1I_EEEEEEEEaSI_aSI_NS1D_6fusion15FusionCallbacksIS1H_NS1P_17LinearCombinationIaiaiLNS_15FloatRoundStyleE2EEES1J_S1O_JEEENS4_5SM1004TMEM4LOAD26SM100_TMEM_LOAD_32dp32b32xENS4_13SM90_TMA_LOADES19_NS4_39AutoVectorizingCopyWithAssumedAlignmentILi128EEENS4_14SM90_TMA_STOREES19_S21_S21_EEEvvEEEEvNT_6ParamsE,"aw",@nobits
	.sectionflags	@""
	.align	16
	.zero		1024


//--------------------- .nv.shared.reserved.0     --------------------------
	.section	.nv.shared.reserved.0,"aw",@nobits
	.weak		__nv_reservedSMEM_offset_0_alias
	.size		__nv_reservedSMEM_offset_0_alias, 0, 64
	.other		__nv_reservedSMEM_offset_0_alias,@"STO_CUDA_RESERVED_SHARED STV_DEFAULT"
__nv_reservedSMEM_offset_0_alias:
	.zero		0
.nv.shared.reserved.0:
	.zero		64
	.weak		__nv_reservedSMEM_tcgen05_partition
	.type		__nv_reservedSMEM_tcgen05_partition,@object
	.size		__nv_reservedSMEM_tcgen05_partition,(.L_0 - __nv_reservedSMEM_tcgen05_partition)
__nv_reservedSMEM_tcgen05_partition:
	.zero		32
.L_0:


//--------------------- .nv.global                --------------------------
	.section	.nv.global,"aw",@nobits
.nv.global:
	.type		_ZN40_INTERNAL_38f43d88_4_k_cu_7d3e4b0e_107284cute1_E,@object
	.size		_ZN40_INTERNAL_38f43d88_4_k_cu_7d3e4b0e_107284cute1_E,(_ZN40_INTERNAL_38f43d88_4_k_cu_7d3e4b0e_107284cuda3std3__45__cpo6cbeginE - _ZN40_INTERNAL_38f43d88_4_k_cu_7d3e4b0e_107284cute1_E)
_ZN40_INTERNAL_38f43d88_4_k_cu_7d3e4b0e_107284cute1_E:
	.zero		1
	.type		_ZN40_INTERNAL_38f43d88_4_k_cu_7d3e4b0e_107284cuda3std3__45__cpo6cbeginE,@object
	.size		_ZN40_INTERNAL_38f43d88_4_k_cu_7d3e4b0e_107284cuda3std3__45__cpo6cbeginE,(_ZN40_INTERNAL_38f43d88_4_k_cu_7d3e4b0e_107284cuda3std3__48in_placeE - _ZN40_INTERNAL_38f43d88_4_k_cu_7d3e4b0e_107284cuda3std3__45__cpo6cbeginE)
_ZN40_INTERNAL_38f43d88_4_k_cu_7d3e4b0e_107284cuda3std3__45__cpo6cbeginE:
	.zero		1
	.type		_ZN40_INTERNAL_38f43d88_4_k_cu_7d3e4b0e_107284cuda3std3__48in_placeE,@object
	.size		_ZN40_INTERNAL_38f43d88_4_k_cu_7d3e4b0e_107284cuda3std3__48in_placeE,(_ZN40_INTERNAL_38f43d88_4_k_cu_7d3e4b0e_107284cuda3std6ranges3__45__cpo9iter_moveE - _ZN40_INTERNAL_38f43d88_4_k_cu_7d3e4b0e_107284cuda3std3__48in_placeE)
_ZN40_INTERNAL_38f43d88_4_k_cu_7d3e4b0e_107284cuda3std3__48in_placeE:
	.zero		1
	.type		_ZN40_INTERNAL_38f43d88_4_k_cu_7d3e4b0e_107284cuda3std6ranges3__45__cpo9iter_moveE,@object
	.size		_ZN40_INTERNAL_38f43d88_4_k_cu_7d3e4b0e_107284cuda3std6ranges3__45__cpo9iter_moveE,(_ZN40_INTERNAL_38f43d88_4_k_cu_7d3e4b0e_107284cuda3std3__45__cpo5beginE - _ZN40_INTERNAL_38f43d88_4_k_cu_7d3e4b0e_107284cuda3std6ranges3__45__cpo9iter_moveE)
_ZN40_INTERNAL_38f43d88_4_k_cu_7d3e4b0e_107284cuda3std6ranges3__45__cpo9iter_moveE:
	.zero		1
	.type		_ZN40_INTERNAL_38f43d88_4_k_cu_7d3e4b0e_107284cuda3std3__45__cpo5beginE,@object
	.size		_ZN40_INTERNAL_38f43d88_4_k_cu_7d3e4b0e_107284cuda3std3__45__cpo5beginE,(_ZN40_INTERNAL_38f43d88_4_k_cu_7d3e4b0e_107284cuda3std3__442_GLOBAL__N__38f43d88_4_k_cu_7d3e4b0e_107286ignoreE - _ZN40_INTERNAL_38f43d88_4_k_cu_7d3e4b0e_107284cuda3std3__45__cpo5beginE)
_ZN40_INTERNAL_38f43d88_4_k_cu_7d3e4b0e_107284cuda3std3__45__cpo5beginE:
	.zero		1
	.type		_ZN40_INTERNAL_38f43d88_4_k_cu_7d3e4b0e_107284cuda3std3__442_GLOBAL__N__38f43d88_4_k_cu_7d3e4b0e_107286ignoreE,@object
	.size		_ZN40_INTERNAL_38f43d88_4_k_cu_7d3e4b0e_107284cuda3std3__442_GLOBAL__N__38f43d88_4_k_cu_7d3e4b0e_107286ignoreE,(_ZN40_INTERNAL_38f43d88_4_k_cu_7d3e4b0e_107284cute7productE - _ZN40_INTERNAL_38f43d88_4_k_cu_7d3e4b0e_107284cuda3std3__442_GLOBAL__N__38f43d88_4_k_cu_7d3e4b0e_107286ignoreE)
_ZN40_INTERNAL_38f43d88_4_k_cu_7d3e4b0e_107284cuda3std3__442_GLOBAL__N__38f43d88_4_k_cu_7d3e4b0e_107286ignoreE:
	.zero		1
	.type		_ZN40_INTERNAL_38f43d88_4_k_cu_7d3e4b0e_107284cute7productE,@object
	.size		_ZN40_INTERNAL_38f43d88_4_k_cu_7d3e4b0e_107284cute7productE,(_ZN40_INTERNAL_38f43d88_4_k_cu_7d3e4b0e_107284cuda3std3__45__cpo3endE - _ZN40_INTERNAL_38f43d88_4_k_cu_7d3e4b0e_107284cute7productE)
_ZN40_INTERNAL_38f43d88_4_k_cu_7d3e4b0e_107284cute7productE:
	.zero		1
	.type		_ZN40_INTERNAL_38f43d88_4_k_cu_7d3e4b0e_107284cuda3std3__45__cpo3endE,@object
	.size		_ZN40_INTERNAL_38f43d88_4_k_cu_7d3e4b0e_107284cuda3std3__45__cpo3endE,(_ZN40_INTERNAL_38f43d88_4_k_cu_7d3e4b0e_107284cuda3std3__419piecewise_constructE - _ZN40_INTERNAL_38f43d88_4_k_cu_7d3e4b0e_107284cuda3std3__45__cpo3endE)
_ZN40_INTERNAL_38f43d88_4_k_cu_7d3e4b0e_107284cuda3std3__45__cpo3endE:
	.zero		1
	.type		_ZN40_INTERNAL_38f43d88_4_k_cu_7d3e4b0e_107284cuda3std3__419piecewise_constructE,@object
	.size		_ZN40_INTERNAL_38f43d88_4_k_cu_7d3e4b0e_107284cuda3std3__419piecewise_constructE,(_ZN40_INTERNAL_38f43d88_4_k_cu_7d3e4b0e_107284cuda3std3__45__cpo4cendE - _ZN40_INTERNAL_38f43d88_4_k_cu_7d3e4b0e_107284cuda3std3__419piecewise_constructE)
_ZN40_INTERNAL_38f43d88_4_k_cu_7d3e4b0e_107284cuda3std3__419piecewise_constructE:
	.zero		1
	.type		_ZN40_INTERNAL_38f43d88_4_k_cu_7d3e4b0e_107284cuda3std3__45__cpo4cendE,@object
	.size		_ZN40_INTERNAL_38f43d88_4_k_cu_7d3e4b0e_107284cuda3std3__45__cpo4cendE,(_ZN40_INTERNAL_38f43d88_4_k_cu_7d3e4b0e_107284cuda3std6ranges3__45__cpo4swapE - _ZN40_INTERNAL_38f43d88_4_k_cu_7d3e4b0e_107284cuda3std3__45__cpo4cendE)
_ZN40_INTERNAL_38f43d88_4_k_cu_7d3e4b0e_107284cuda3std3__45__cpo4cendE:
	.zero		1
	.type		_ZN40_INTERNAL_38f43d88_4_k_cu_7d3e4b0e_107284cuda3std6ranges3__45__cpo4swapE,@object
	.size		_ZN40_INTERNAL_38f43d88_4_k_cu_7d3e4b0e_107284cuda3std6ranges3__45__cpo4swapE,(.L_10 - _ZN40_INTERNAL_38f43d88_4_k_cu_7d3e4b0e_107284cuda3std6ranges3__45__cpo4swapE)
_ZN40_INTERNAL_38f43d88_4_k_cu_7d3e4b0e_107284cuda3std6ranges3__45__cpo4swapE:
	.zero		1
.L_10:


//--------------------- .nv.constant0._ZN7cutlass13device_kernelINS_4gemm6kernel13GemmUniversalIN4cute5tupleIJiiiiEEENS1_10collective13CollectiveMmaINS1_35MainloopSm100TmaUmmaWarpSpecializedILi5ELi2ELi4ENS5_IJNS4_1CILi2EEESB_NSA_ILi1EEEEEEEENS5_IJNSA_ILi128EEESF_NSA_ILi32EEEEEEaNS5_IJlSC_lEEEaSI_NS4_8TiledMMAINS4_8MMA_AtomIJNS4_21SM100_MMA_S8_2x1SM_SSIaaiLi128ELi128ELNS4_4UMMA5MajorE0ELSN_0ELNSM_8SaturateE0EEEEEENS4_6LayoutINS5_IJSC_SC_SC_EEENS5_IJNSA_ILi0EEEST_ST_EEEEENS5_IJNS4_10UnderscoreESW_SW_EEEEENS4_28SM100_TMA_2SM_LOAD_MULTICASTENS4_14ComposedLayoutINS4_7SwizzleILi1ELi4ELi3EEENS4_18smem_ptr_flag_bitsILi8EEENSR_INS5_IJNSA_ILi8EEESG_EEENS5_IJSG_SC_EEEEEEEvNS4_8identityENS4_18SM100_TMA_2SM_LOADES19_vS1A_EENS_8epilogue10collective18CollectiveEpilogueINS1D_23Sm100TmaWarpSpecializedILi2ELi2ELi32ELb0ELb0EEEJNS5_IJNSA_ILi64EEESF_SG_EEENS5_IJNSR_IS1I_SC_EENSR_INS5_IJSG_SB_EEENS5_IJSC_S1I_EEEEEEEEaSI_aSI_NS1D_6fusion15FusionCallbacksIS1H_NS1P_17LinearCombinationIaiaiLNS_15FloatRoundStyleE2EEES1J_S1O_JEEENS4_5SM1004TMEM4LOAD26SM100_TMEM_LOAD_32dp32b32xENS4_13SM90_TMA_LOADES19_NS4_39AutoVectorizingCopyWithAssumedAlignmentILi128EEENS4_14SM90_TMA_STOREES19_S21_S21_EEEvvEEEEvNT_6ParamsE --------------------------
	.section	.nv.constant0._ZN7cutlass13device_kernelINS_4gemm6kernel13GemmUniversalIN4cute5tupleIJiiiiEEENS1_10collective13CollectiveMmaINS1_35MainloopSm100TmaUmmaWarpSpecializedILi5ELi2ELi4ENS5_IJNS4_1CILi2EEESB_NSA_ILi1EEEEEEEENS5_IJNSA_ILi128EEESF_NSA_ILi32EEEEEEaNS5_IJlSC_lEEEaSI_NS4_8TiledMMAINS4_8MMA_AtomIJNS4_21SM100_MMA_S8_2x1SM_SSIaaiLi128ELi128ELNS4_4UMMA5MajorE0ELSN_0ELNSM_8SaturateE0EEEEEENS4_6LayoutINS5_IJSC_SC_SC_EEENS5_IJNSA_ILi0EEEST_ST_EEEEENS5_IJNS4_10UnderscoreESW_SW_EEEEENS4_28SM100_TMA_2SM_LOAD_MULTICASTENS4_14ComposedLayoutINS4_7SwizzleILi1ELi4ELi3EEENS4_18smem_ptr_flag_bitsILi8EEENSR_INS5_IJNSA_ILi8EEESG_EEENS5_IJSG_SC_EEEEEEEvNS4_8identityENS4_18SM100_TMA_2SM_LOADES19_vS1A_EENS_8epilogue10collective18CollectiveEpilogueINS1D_23Sm100TmaWarpSpecializedILi2ELi2ELi32ELb0ELb0EEEJNS5_IJNSA_ILi64EEESF_SG_EEENS5_IJNSR_IS1I_SC_EENSR_INS5_IJSG_SB_EEENS5_IJSC_S1I_EEEEEEEEaSI_aSI_NS1D_6fusion15FusionCallbacksIS1H_NS1P_17LinearCombinationIaiaiLNS_15FloatRoundStyleE2EEES1J_S1O_JEEENS4_5SM1004TMEM4LOAD26SM100_TMEM_LOAD_32dp32b32xENS4_13SM90_TMA_LOADES19_NS4_39AutoVectorizingCopyWithAssumedAlignmentILi128EEENS4_14SM90_TMA_STOREES19_S21_S21_EEEvvEEEEvNT_6ParamsE,"a",@progbits
	.sectionflags	@""
	.align	4
.nv.constant0._ZN7cutlass13device_kernelINS_4gemm6kernel13GemmUniversalIN4cute5tupleIJiiiiEEENS1_10collective13CollectiveMmaINS1_35MainloopSm100TmaUmmaWarpSpecializedILi5ELi2ELi4ENS5_IJNS4_1CILi2EEESB_NSA_ILi1EEEEEEEENS5_IJNSA_ILi128EEESF_NSA_ILi32EEEEEEaNS5_IJlSC_lEEEaSI_NS4_8TiledMMAINS4_8MMA_AtomIJNS4_21SM100_MMA_S8_2x1SM_SSIaaiLi128ELi128ELNS4_4UMMA5MajorE0ELSN_0ELNSM_8SaturateE0EEEEEENS4_6LayoutINS5_IJSC_SC_SC_EEENS5_IJNSA_ILi0EEEST_ST_EEEEENS5_IJNS4_10UnderscoreESW_SW_EEEEENS4_28SM100_TMA_2SM_LOAD_MULTICASTENS4_14ComposedLayoutINS4_7SwizzleILi1ELi4ELi3EEENS4_18smem_ptr_flag_bitsILi8EEENSR_INS5_IJNSA_ILi8EEESG_EEENS5_IJSG_SC_EEEEEEEvNS4_8identityENS4_18SM100_TMA_2SM_LOADES19_vS1A_EENS_8epilogue10collective18CollectiveEpilogueINS1D_23Sm100TmaWarpSpecializedILi2ELi2ELi32ELb0ELb0EEEJNS5_IJNSA_ILi64EEESF_SG_EEENS5_IJNSR_IS1I_SC_EENSR_INS5_IJSG_SB_EEENS5_IJSC_S1I_EEEEEEEEaSI_aSI_NS1D_6fusion15FusionCallbacksIS1H_NS1P_17LinearCombinationIaiaiLNS_15FloatRoundStyleE2EEES1J_S1O_JEEENS4_5SM1004TMEM4LOAD26SM100_TMEM_LOAD_32dp32b32xENS4_13SM90_TMA_LOADES19_NS4_39AutoVectorizingCopyWithAssumedAlignmentILi128EEENS4_14SM90_TMA_STOREES19_S21_S21_EEEvvEEEEvNT_6ParamsE:
	.zero		2944


//--------------------- SYMBOLS --------------------------

	.type		.nv.reservedSmem.offset0,@object
	.size		.nv.reservedSmem.offset0,0x4
	.type		.nv.reservedSmem.cap,@object
	.size		.nv.reservedSmem.cap,0x4
	.type		__assertfail,@function
